//
// Generated by NVIDIA NVVM Compiler
//
// Compiler Build ID: CL-36424714
// Cuda compilation tools, release 13.0, V13.0.88
// Based on NVVM 20.0.0
//

.version 9.0
.target sm_100
.address_size 64

	// .globl	_Z4copyPfPKfii
.extern .func __assertfail
(
	.param .b64 __assertfail_param_0,
	.param .b64 __assertfail_param_1,
	.param .b32 __assertfail_param_2,
	.param .b64 __assertfail_param_3,
	.param .b64 __assertfail_param_4
)
;
// _ZZ13copySharedMemPfPKfiiE4tile has been demoted
// _ZZ18transposeCoalescedPfPKfiiE4tile has been demoted
// _ZZ24transposeNoBankConflictsPfPKfiiE4tile has been demoted
.global .align 1 .b8 __unnamed_1[77] = {118, 111, 105, 100, 32, 116, 114, 97, 110, 115, 112, 111, 115, 101, 73, 110, 112, 108, 97, 99, 101, 40, 102, 108, 111, 97, 116, 32, 42, 44, 32, 99, 111, 110, 115, 116, 32, 102, 108, 111, 97, 116, 32, 42, 44, 32, 99, 111, 110, 115, 116, 32, 105, 110, 116, 32, 42, 44, 32, 99, 111, 110, 115, 116, 32, 105, 110, 116, 32, 42, 44, 32, 105, 110, 116, 41};
// _ZZ16transposeInplacePfPKfPKiS3_iE4tile has been demoted
.global .align 1 .b8 $str[15] = {116, 104, 114, 101, 97, 100, 73, 100, 120, 46, 122, 61, 61, 48};
.global .align 1 .b8 $str$1[27] = {47, 116, 109, 112, 47, 115, 97, 115, 115, 95, 99, 117, 95, 111, 114, 50, 110, 120, 108, 112, 106, 47, 107, 46, 99, 117};

.visible .entry _Z4copyPfPKfii(
	.param .u64 .ptr .align 1 _Z4copyPfPKfii_param_0,
	.param .u64 .ptr .align 1 _Z4copyPfPKfii_param_1,
	.param .u32 _Z4copyPfPKfii_param_2,
	.param .u32 _Z4copyPfPKfii_param_3
)
{
	.reg .pred 	%p<7>;
	.reg .b32 	%r<20>;
	.reg .b32 	%f<2>;
	.reg .b64 	%rd<8>;

	ld.param.u64 	%rd3, [_Z4copyPfPKfii_param_0];
	ld.param.u64 	%rd4, [_Z4copyPfPKfii_param_1];
	ld.param.u32 	%r5, [_Z4copyPfPKfii_param_2];
	ld.param.u32 	%r7, [_Z4copyPfPKfii_param_3];
	mov.u32 	%r8, %ctaid.x;
	shl.b32 	%r9, %r8, 5;
	mov.u32 	%r10, %tid.x;
	add.s32 	%r1, %r9, %r10;
	mov.u32 	%r11, %ctaid.y;
	shl.b32 	%r12, %r11, 5;
	mov.u32 	%r13, %tid.y;
	add.s32 	%r14, %r12, %r13;
	setp.ge.s32 	%p1, %r1, %r5;
	setp.ge.s32 	%p2, %r14, %r7;
	or.pred  	%p3, %p1, %p2;
	@%p3 bra 	$L__BB0_3;
	cvta.to.global.u64 	%rd1, %rd4;
	cvta.to.global.u64 	%rd2, %rd3;
	mov.b32 	%r19, 0;
$L__BB0_2:
	add.s32 	%r16, %r19, %r14;
	mad.lo.s32 	%r17, %r16, %r5, %r1;
	mul.wide.s32 	%rd5, %r17, 4;
	add.s64 	%rd6, %rd1, %rd5;
	ld.global.f32 	%f1, [%rd6];
	add.s64 	%rd7, %rd2, %rd5;
	st.global.f32 	[%rd7], %f1;
	add.s32 	%r4, %r19, 2;
	setp.lt.u32 	%p4, %r19, 30;
	add.s32 	%r18, %r16, 2;
	setp.lt.u32 	%p5, %r18, %r7;
	and.pred  	%p6, %p4, %p5;
	mov.u32 	%r19, %r4;
	@%p6 bra 	$L__BB0_2;
$L__BB0_3:
	ret;

}
	// .globl	_Z13copySharedMemPfPKfii
.visible .entry _Z13copySharedMemPfPKfii(
	.param .u64 .ptr .align 1 _Z13copySharedMemPfPKfii_param_0,
	.param .u64 .ptr .align 1 _Z13copySharedMemPfPKfii_param_1,
	.param .u32 _Z13copySharedMemPfPKfii_param_2,
	.param .u32 _Z13copySharedMemPfPKfii_param_3
)
{
	.reg .pred 	%p<11>;
	.reg .b32 	%r<39>;
	.reg .b32 	%f<3>;
	.reg .b64 	%rd<9>;
	// demoted variable
	.shared .align 4 .b8 _ZZ13copySharedMemPfPKfiiE4tile[4096];
	ld.param.u64 	%rd3, [_Z13copySharedMemPfPKfii_param_0];
	ld.param.u64 	%rd4, [_Z13copySharedMemPfPKfii_param_1];
	ld.param.u32 	%r9, [_Z13copySharedMemPfPKfii_param_2];
	ld.param.u32 	%r11, [_Z13copySharedMemPfPKfii_param_3];
	mov.u32 	%r12, %ctaid.x;
	shl.b32 	%r13, %r12, 5;
	mov.u32 	%r1, %tid.x;
	add.s32 	%r2, %r13, %r1;
	mov.u32 	%r14, %ctaid.y;
	shl.b32 	%r15, %r14, 5;
	mov.u32 	%r3, %tid.y;
	add.s32 	%r16, %r15, %r3;
	setp.ge.s32 	%p1, %r2, %r9;
	setp.ge.s32 	%p2, %r16, %r11;
	or.pred  	%p3, %p1, %p2;
	@%p3 bra 	$L__BB1_6;
	cvta.to.global.u64 	%rd1, %rd4;
	mov.b32 	%r37, 0;
$L__BB1_2:
	add.s32 	%r18, %r37, %r16;
	mad.lo.s32 	%r19, %r18, %r9, %r2;
	mul.wide.s32 	%rd5, %r19, 4;
	add.s64 	%rd6, %rd1, %rd5;
	ld.global.f32 	%f1, [%rd6];
	add.s32 	%r20, %r37, %r3;
	shl.b32 	%r21, %r20, 5;
	add.s32 	%r22, %r21, %r1;
	shl.b32 	%r23, %r22, 2;
	mov.u32 	%r24, _ZZ13copySharedMemPfPKfiiE4tile;
	add.s32 	%r25, %r24, %r23;
	st.shared.f32 	[%r25], %f1;
	add.s32 	%r6, %r37, 2;
	setp.lt.u32 	%p4, %r37, 30;
	add.s32 	%r26, %r18, 2;
	setp.lt.u32 	%p5, %r26, %r11;
	and.pred  	%p6, %p4, %p5;
	mov.u32 	%r37, %r6;
	@%p6 bra 	$L__BB1_2;
	bar.sync 	0;
	setp.ge.u32 	%p7, %r16, %r11;
	@%p7 bra 	$L__BB1_6;
	cvta.to.global.u64 	%rd2, %rd3;
	mov.b32 	%r38, 0;
$L__BB1_5:
	add.s32 	%r28, %r38, %r16;
	add.s32 	%r29, %r38, %r3;
	shl.b32 	%r30, %r29, 5;
	add.s32 	%r31, %r30, %r1;
	shl.b32 	%r32, %r31, 2;
	add.s32 	%r34, %r24, %r32;
	ld.shared.f32 	%f2, [%r34];
	mad.lo.s32 	%r35, %r28, %r9, %r2;
	mul.wide.s32 	%rd7, %r35, 4;
	add.s64 	%rd8, %rd2, %rd7;
	st.global.f32 	[%rd8], %f2;
	add.s32 	%r8, %r38, 2;
	setp.lt.u32 	%p8, %r38, 30;
	add.s32 	%r36, %r28, 2;
	setp.lt.u32 	%p9, %r36, %r11;
	and.pred  	%p10, %p8, %p9;
	mov.u32 	%r38, %r8;
	@%p10 bra 	$L__BB1_5;
$L__BB1_6:
	ret;

}
	// .globl	_Z14transposeNaivePfPKfPKiS3_i
.visible .entry _Z14transposeNaivePfPKfPKiS3_i(
	.param .u64 .ptr .align 1 _Z14transposeNaivePfPKfPKiS3_i_param_0,
	.param .u64 .ptr .align 1 _Z14transposeNaivePfPKfPKiS3_i_param_1,
	.param .u64 .ptr .align 1 _Z14transposeNaivePfPKfPKiS3_i_param_2,
	.param .u64 .ptr .align 1 _Z14transposeNaivePfPKfPKiS3_i_param_3,
	.param .u32 _Z14transposeNaivePfPKfPKiS3_i_param_4
)
{
	.reg .pred 	%p<31>;
	.reg .b32 	%r<70>;
	.reg .b32 	%f<4>;
	.reg .b64 	%rd<21>;

	ld.param.u64 	%rd4, [_Z14transposeNaivePfPKfPKiS3_i_param_0];
	ld.param.u64 	%rd5, [_Z14transposeNaivePfPKfPKiS3_i_param_1];
	ld.param.u64 	%rd6, [_Z14transposeNaivePfPKfPKiS3_i_param_2];
	ld.param.u64 	%rd7, [_Z14transposeNaivePfPKfPKiS3_i_param_3];
	cvta.to.global.u64 	%rd1, %rd4;
	cvta.to.global.u64 	%rd2, %rd5;
	cvta.to.global.u64 	%rd3, %rd7;
	cvta.to.global.u64 	%rd8, %rd6;
	mov.u32 	%r23, %ctaid.x;
	shl.b32 	%r24, %r23, 5;
	mov.u32 	%r25, %tid.x;
	add.s32 	%r1, %r24, %r25;
	mov.u32 	%r26, %ctaid.y;
	shl.b32 	%r27, %r26, 5;
	mov.u32 	%r28, %tid.y;
	add.s32 	%r2, %r27, %r28;
	mov.u32 	%r29, %ctaid.z;
	mov.u32 	%r30, %tid.z;
	add.s32 	%r3, %r29, %r30;
	ld.global.u32 	%r4, [%rd8];
	ld.global.u32 	%r5, [%rd8+4];
	ld.global.u32 	%r6, [%rd8+8];
	ld.global.u32 	%r66, [%rd3];
	setp.ne.s32 	%p1, %r66, 1;
	@%p1 bra 	$L__BB2_6;
	ld.global.u32 	%r32, [%rd3+4];
	setp.ne.s32 	%p2, %r32, 2;
	mov.b32 	%r66, 1;
	@%p2 bra 	$L__BB2_6;
	setp.ge.s32 	%p3, %r1, %r6;
	setp.ge.s32 	%p4, %r2, %r5;
	or.pred  	%p5, %p3, %p4;
	setp.ge.s32 	%p6, %r3, %r4;
	or.pred  	%p7, %p5, %p6;
	@%p7 bra 	$L__BB2_6;
	mad.lo.s32 	%r8, %r5, %r3, %r2;
	mad.lo.s32 	%r37, %r6, %r3, %r1;
	mad.lo.s32 	%r9, %r37, %r5, %r2;
	mov.b32 	%r65, 0;
$L__BB2_4:
	add.s32 	%r38, %r65, %r8;
	mad.lo.s32 	%r39, %r38, %r6, %r1;
	mul.wide.s32 	%rd9, %r39, 4;
	add.s64 	%rd10, %rd2, %rd9;
	ld.global.f32 	%f1, [%rd10];
	add.s32 	%r40, %r9, %r65;
	mul.wide.s32 	%rd11, %r40, 4;
	add.s64 	%rd12, %rd1, %rd11;
	st.global.f32 	[%rd12], %f1;
	add.s32 	%r11, %r65, 2;
	setp.lt.u32 	%p8, %r65, 30;
	add.s32 	%r41, %r11, %r2;
	setp.lt.u32 	%p9, %r41, %r5;
	and.pred  	%p10, %p8, %p9;
	mov.u32 	%r65, %r11;
	@%p10 bra 	$L__BB2_4;
	ld.global.u32 	%r66, [%rd3];
$L__BB2_6:
	setp.ne.s32 	%p11, %r66, 0;
	@%p11 bra 	$L__BB2_17;
	ld.global.u32 	%r68, [%rd3+4];
	setp.ne.s32 	%p12, %r68, 2;
	@%p12 bra 	$L__BB2_13;
	setp.ge.s32 	%p13, %r1, %r6;
	setp.ge.s32 	%p14, %r2, %r4;
	or.pred  	%p15, %p13, %p14;
	setp.ge.s32 	%p16, %r3, %r5;
	mov.b32 	%r68, 2;
	or.pred  	%p17, %p15, %p16;
	@%p17 bra 	$L__BB2_13;
	mad.lo.s32 	%r47, %r5, %r1, %r3;
	mul.lo.s32 	%r15, %r47, %r4;
	mov.b32 	%r67, 0;
$L__BB2_10:
	add.s32 	%r49, %r67, %r2;
	mad.lo.s32 	%r50, %r49, %r5, %r3;
	mad.lo.s32 	%r51, %r50, %r6, %r1;
	mul.wide.s32 	%rd13, %r51, 4;
	add.s64 	%rd14, %rd2, %rd13;
	ld.global.f32 	%f2, [%rd14];
	add.s32 	%r52, %r49, %r15;
	mul.wide.s32 	%rd15, %r52, 4;
	add.s64 	%rd16, %rd1, %rd15;
	st.global.f32 	[%rd16], %f2;
	add.s32 	%r17, %r67, 2;
	setp.lt.u32 	%p18, %r67, 30;
	add.s32 	%r53, %r49, 2;
	setp.lt.u32 	%p19, %r53, %r4;
	and.pred  	%p20, %p18, %p19;
	mov.u32 	%r67, %r17;
	@%p20 bra 	$L__BB2_10;
	ld.global.u32 	%r54, [%rd3];
	setp.ne.s32 	%p21, %r54, 0;
	@%p21 bra 	$L__BB2_17;
	ld.global.u32 	%r68, [%rd3+4];
$L__BB2_13:
	setp.ne.s32 	%p22, %r68, 1;
	@%p22 bra 	$L__BB2_17;
	setp.ge.s32 	%p23, %r1, %r6;
	setp.ge.s32 	%p24, %r2, %r5;
	or.pred  	%p25, %p23, %p24;
	setp.ge.s32 	%p26, %r3, %r4;
	or.pred  	%p27, %p25, %p26;
	@%p27 bra 	$L__BB2_17;
	mul.lo.s32 	%r20, %r5, %r3;
	mov.b32 	%r69, 0;
$L__BB2_16:
	add.s32 	%r59, %r69, %r2;
	add.s32 	%r60, %r59, %r20;
	mad.lo.s32 	%r61, %r60, %r6, %r1;
	mul.wide.s32 	%rd17, %r61, 4;
	add.s64 	%rd18, %rd2, %rd17;
	ld.global.f32 	%f3, [%rd18];
	mad.lo.s32 	%r62, %r59, %r4, %r3;
	mad.lo.s32 	%r63, %r62, %r6, %r1;
	mul.wide.s32 	%rd19, %r63, 4;
	add.s64 	%rd20, %rd1, %rd19;
	st.global.f32 	[%rd20], %f3;
	add.s32 	%r22, %r69, 2;
	setp.lt.u32 	%p28, %r69, 30;
	add.s32 	%r64, %r59, 2;
	setp.lt.u32 	%p29, %r64, %r5;
	and.pred  	%p30, %p28, %p29;
	mov.u32 	%r69, %r22;
	@%p30 bra 	$L__BB2_16;
$L__BB2_17:
	ret;

}
	// .globl	_Z18transposeCoalescedPfPKfii
.visible .entry _Z18transposeCoalescedPfPKfii(
	.param .u64 .ptr .align 1 _Z18transposeCoalescedPfPKfii_param_0,
	.param .u64 .ptr .align 1 _Z18transposeCoalescedPfPKfii_param_1,
	.param .u32 _Z18transposeCoalescedPfPKfii_param_2,
	.param .u32 _Z18transposeCoalescedPfPKfii_param_3
)
{
	.reg .pred 	%p<13>;
	.reg .b32 	%r<39>;
	.reg .b32 	%f<3>;
	.reg .b64 	%rd<9>;
	// demoted variable
	.shared .align 4 .b8 _ZZ18transposeCoalescedPfPKfiiE4tile[4096];
	ld.param.u64 	%rd3, [_Z18transposeCoalescedPfPKfii_param_0];
	ld.param.u64 	%rd4, [_Z18transposeCoalescedPfPKfii_param_1];
	ld.param.u32 	%r15, [_Z18transposeCoalescedPfPKfii_param_2];
	ld.param.u32 	%r17, [_Z18transposeCoalescedPfPKfii_param_3];
	mov.u32 	%r18, %ctaid.x;
	shl.b32 	%r1, %r18, 5;
	mov.u32 	%r2, %tid.x;
	add.s32 	%r3, %r1, %r2;
	mov.u32 	%r19, %ctaid.y;
	shl.b32 	%r4, %r19, 5;
	mov.u32 	%r5, %tid.y;
	add.s32 	%r20, %r4, %r5;
	setp.ge.s32 	%p1, %r3, %r15;
	setp.ge.s32 	%p2, %r20, %r17;
	shl.b32 	%r21, %r2, 2;
	mov.u32 	%r22, _ZZ18transposeCoalescedPfPKfiiE4tile;
	add.s32 	%r7, %r22, %r21;
	or.pred  	%p3, %p1, %p2;
	@%p3 bra 	$L__BB3_3;
	cvta.to.global.u64 	%rd1, %rd4;
	mov.b32 	%r37, 0;
$L__BB3_2:
	add.s32 	%r24, %r37, %r20;
	mad.lo.s32 	%r25, %r24, %r15, %r3;
	mul.wide.s32 	%rd5, %r25, 4;
	add.s64 	%rd6, %rd1, %rd5;
	ld.global.f32 	%f1, [%rd6];
	add.s32 	%r26, %r37, %r5;
	shl.b32 	%r27, %r26, 7;
	add.s32 	%r28, %r7, %r27;
	st.shared.f32 	[%r28], %f1;
	add.s32 	%r9, %r37, 2;
	setp.lt.u32 	%p4, %r37, 30;
	add.s32 	%r29, %r24, 2;
	setp.lt.u32 	%p5, %r29, %r17;
	and.pred  	%p6, %p4, %p5;
	mov.u32 	%r37, %r9;
	@%p6 bra 	$L__BB3_2;
$L__BB3_3:
	bar.sync 	0;
	add.s32 	%r10, %r4, %r2;
	add.s32 	%r11, %r1, %r5;
	setp.ge.s32 	%p7, %r10, %r17;
	setp.ge.s32 	%p8, %r11, %r15;
	or.pred  	%p9, %p8, %p7;
	@%p9 bra 	$L__BB3_6;
	mad.lo.s32 	%r12, %r2, 124, %r7;
	cvta.to.global.u64 	%rd2, %rd3;
	mov.b32 	%r38, 0;
$L__BB3_5:
	add.s32 	%r31, %r38, %r11;
	add.s32 	%r32, %r38, %r5;
	shl.b32 	%r33, %r32, 2;
	add.s32 	%r34, %r12, %r33;
	ld.shared.f32 	%f2, [%r34];
	mad.lo.s32 	%r35, %r31, %r17, %r10;
	mul.wide.s32 	%rd7, %r35, 4;
	add.s64 	%rd8, %rd2, %rd7;
	st.global.f32 	[%rd8], %f2;
	add.s32 	%r14, %r38, 2;
	setp.lt.u32 	%p10, %r38, 30;
	add.s32 	%r36, %r31, 2;
	setp.lt.s32 	%p11, %r36, %r15;
	and.pred  	%p12, %p10, %p11;
	mov.u32 	%r38, %r14;
	@%p12 bra 	$L__BB3_5;
$L__BB3_6:
	ret;

}
	// .globl	_Z24transposeNoBankConflictsPfPKfii
.visible .entry _Z24transposeNoBankConflictsPfPKfii(
	.param .u64 .ptr .align 1 _Z24transposeNoBankConflictsPfPKfii_param_0,
	.param .u64 .ptr .align 1 _Z24transposeNoBankConflictsPfPKfii_param_1,
	.param .u32 _Z24transposeNoBankConflictsPfPKfii_param_2,
	.param .u32 _Z24transposeNoBankConflictsPfPKfii_param_3
)
{
	.reg .pred 	%p<13>;
	.reg .b32 	%r<39>;
	.reg .b32 	%f<3>;
	.reg .b64 	%rd<9>;
	// demoted variable
	.shared .align 4 .b8 _ZZ24transposeNoBankConflictsPfPKfiiE4tile[4224];
	ld.param.u64 	%rd3, [_Z24transposeNoBankConflictsPfPKfii_param_0];
	ld.param.u64 	%rd4, [_Z24transposeNoBankConflictsPfPKfii_param_1];
	ld.param.u32 	%r15, [_Z24transposeNoBankConflictsPfPKfii_param_2];
	ld.param.u32 	%r17, [_Z24transposeNoBankConflictsPfPKfii_param_3];
	mov.u32 	%r18, %ctaid.x;
	shl.b32 	%r1, %r18, 5;
	mov.u32 	%r2, %tid.x;
	add.s32 	%r3, %r1, %r2;
	mov.u32 	%r19, %ctaid.y;
	shl.b32 	%r4, %r19, 5;
	mov.u32 	%r5, %tid.y;
	add.s32 	%r20, %r4, %r5;
	setp.ge.s32 	%p1, %r3, %r15;
	setp.ge.s32 	%p2, %r20, %r17;
	shl.b32 	%r21, %r2, 2;
	mov.u32 	%r22, _ZZ24transposeNoBankConflictsPfPKfiiE4tile;
	add.s32 	%r7, %r22, %r21;
	or.pred  	%p3, %p1, %p2;
	@%p3 bra 	$L__BB4_3;
	cvta.to.global.u64 	%rd1, %rd4;
	mov.b32 	%r37, 0;
$L__BB4_2:
	add.s32 	%r24, %r37, %r20;
	mad.lo.s32 	%r25, %r24, %r15, %r3;
	mul.wide.s32 	%rd5, %r25, 4;
	add.s64 	%rd6, %rd1, %rd5;
	ld.global.f32 	%f1, [%rd6];
	add.s32 	%r26, %r37, %r5;
	mad.lo.s32 	%r27, %r26, 132, %r7;
	st.shared.f32 	[%r27], %f1;
	add.s32 	%r9, %r37, 2;
	setp.lt.u32 	%p4, %r37, 30;
	add.s32 	%r28, %r24, 2;
	setp.lt.u32 	%p5, %r28, %r17;
	and.pred  	%p6, %p4, %p5;
	mov.u32 	%r37, %r9;
	@%p6 bra 	$L__BB4_2;
$L__BB4_3:
	bar.sync 	0;
	add.s32 	%r10, %r4, %r2;
	add.s32 	%r11, %r1, %r5;
	setp.ge.s32 	%p7, %r10, %r17;
	setp.ge.s32 	%p8, %r11, %r15;
	or.pred  	%p9, %p8, %p7;
	@%p9 bra 	$L__BB4_6;
	shl.b32 	%r30, %r2, 7;
	add.s32 	%r12, %r7, %r30;
	cvta.to.global.u64 	%rd2, %rd3;
	mov.b32 	%r38, 0;
$L__BB4_5:
	add.s32 	%r31, %r38, %r11;
	add.s32 	%r32, %r38, %r5;
	shl.b32 	%r33, %r32, 2;
	add.s32 	%r34, %r12, %r33;
	ld.shared.f32 	%f2, [%r34];
	mad.lo.s32 	%r35, %r31, %r17, %r10;
	mul.wide.s32 	%rd7, %r35, 4;
	add.s64 	%rd8, %rd2, %rd7;
	st.global.f32 	[%rd8], %f2;
	add.s32 	%r14, %r38, 2;
	setp.lt.u32 	%p10, %r38, 30;
	add.s32 	%r36, %r31, 2;
	setp.lt.s32 	%p11, %r36, %r15;
	and.pred  	%p12, %p10, %p11;
	mov.u32 	%r38, %r14;
	@%p12 bra 	$L__BB4_5;
$L__BB4_6:
	ret;

}
	// .globl	_Z16transposeInplacePfPKfPKiS3_i
.visible .entry _Z16transposeInplacePfPKfPKiS3_i(
	.param .u64 .ptr .align 1 _Z16transposeInplacePfPKfPKiS3_i_param_0,
	.param .u64 .ptr .align 1 _Z16transposeInplacePfPKfPKiS3_i_param_1,
	.param .u64 .ptr .align 1 _Z16transposeInplacePfPKfPKiS3_i_param_2,
	.param .u64 .ptr .align 1 _Z16transposeInplacePfPKfPKiS3_i_param_3,
	.param .u32 _Z16transposeInplacePfPKfPKiS3_i_param_4
)
{
	.reg .pred 	%p<48>;
	.reg .b32 	%r<103>;
	.reg .b32 	%f<6>;
	.reg .b64 	%rd<27>;
	// demoted variable
	.shared .align 4 .b8 _ZZ16transposeInplacePfPKfPKiS3_iE4tile[4096];
	ld.param.u64 	%rd5, [_Z16transposeInplacePfPKfPKiS3_i_param_0];
	ld.param.u64 	%rd6, [_Z16transposeInplacePfPKfPKiS3_i_param_1];
	ld.param.u64 	%rd4, [_Z16transposeInplacePfPKfPKiS3_i_param_2];
	ld.param.u64 	%rd7, [_Z16transposeInplacePfPKfPKiS3_i_param_3];
	cvta.to.global.u64 	%rd1, %rd5;
	cvta.to.global.u64 	%rd2, %rd6;
	cvta.to.global.u64 	%rd3, %rd7;
	mov.u32 	%r1, %tid.x;
	mov.u32 	%r2, %tid.y;
	mov.u32 	%r27, %tid.z;
	mov.u32 	%r28, %ctaid.x;
	shl.b32 	%r29, %r28, 5;
	add.s32 	%r3, %r29, %r1;
	mov.u32 	%r30, %ctaid.y;
	shl.b32 	%r31, %r30, 5;
	add.s32 	%r4, %r31, %r2;
	mov.u32 	%r32, %ctaid.z;
	add.s32 	%r5, %r32, %r27;
	add.s32 	%r6, %r31, %r1;
	add.s32 	%r7, %r29, %r2;
	setp.eq.s32 	%p1, %r27, 0;
	@%p1 bra 	$L__BB5_2;
	mov.u64 	%rd8, $str;
	cvta.global.u64 	%rd9, %rd8;
	mov.u64 	%rd10, $str$1;
	cvta.global.u64 	%rd11, %rd10;
	mov.u64 	%rd12, __unnamed_1;
	cvta.global.u64 	%rd13, %rd12;
	{ // callseq 0, 0
	.param .b64 param0;
	st.param.b64 	[param0], %rd9;
	.param .b64 param1;
	st.param.b64 	[param1], %rd11;
	.param .b32 param2;
	st.param.b32 	[param2], 216;
	.param .b64 param3;
	st.param.b64 	[param3], %rd13;
	.param .b64 param4;
	st.param.b64 	[param4], 1;
	call.uni 
	__assertfail, 
	(
	param0, 
	param1, 
	param2, 
	param3, 
	param4
	);
	} // callseq 0
$L__BB5_2:
	cvta.to.global.u64 	%rd14, %rd4;
	ld.global.u32 	%r8, [%rd14];
	ld.global.u32 	%r9, [%rd14+4];
	ld.global.u32 	%r10, [%rd14+8];
	ld.global.u32 	%r33, [%rd3];
	setp.ne.s32 	%p2, %r33, 1;
	shl.b32 	%r34, %r1, 7;
	mov.u32 	%r35, _ZZ16transposeInplacePfPKfPKiS3_iE4tile;
	add.s32 	%r11, %r35, %r34;
	@%p2 bra 	$L__BB5_10;
	ld.global.u32 	%r36, [%rd3+4];
	setp.ne.s32 	%p3, %r36, 2;
	@%p3 bra 	$L__BB5_10;
	setp.ge.s32 	%p4, %r5, %r8;
	setp.ge.s32 	%p5, %r3, %r10;
	or.pred  	%p6, %p4, %p5;
	setp.ge.s32 	%p7, %r4, %r9;
	or.pred  	%p8, %p6, %p7;
	@%p8 bra 	$L__BB5_7;
	mad.lo.s32 	%r12, %r9, %r5, %r4;
	mov.b32 	%r98, 0;
$L__BB5_6:
	add.s32 	%r39, %r98, %r12;
	mad.lo.s32 	%r40, %r39, %r10, %r3;
	mul.wide.s32 	%rd15, %r40, 4;
	add.s64 	%rd16, %rd2, %rd15;
	ld.global.f32 	%f1, [%rd16];
	add.s32 	%r41, %r98, %r2;
	shl.b32 	%r42, %r41, 7;
	add.s32 	%r44, %r35, %r42;
	add.s32 	%r45, %r41, %r1;
	shl.b32 	%r46, %r45, 2;
	and.b32  	%r47, %r46, 124;
	add.s32 	%r48, %r44, %r47;
	st.shared.f32 	[%r48], %f1;
	add.s32 	%r14, %r98, 2;
	setp.lt.u32 	%p9, %r98, 30;
	add.s32 	%r49, %r14, %r4;
	setp.lt.u32 	%p10, %r49, %r9;
	and.pred  	%p11, %p9, %p10;
	mov.u32 	%r98, %r14;
	@%p11 bra 	$L__BB5_6;
$L__BB5_7:
	setp.ge.s32 	%p12, %r5, %r8;
	bar.sync 	0;
	setp.ge.s32 	%p13, %r6, %r9;
	or.pred  	%p14, %p12, %p13;
	setp.ge.s32 	%p15, %r7, %r10;
	or.pred  	%p16, %p14, %p15;
	@%p16 bra 	$L__BB5_10;
	add.s32 	%r15, %r1, %r2;
	mad.lo.s32 	%r16, %r10, %r5, %r7;
	mov.b32 	%r99, 0;
$L__BB5_9:
	add.s32 	%r53, %r15, %r99;
	shl.b32 	%r54, %r53, 2;
	and.b32  	%r55, %r54, 124;
	add.s32 	%r56, %r11, %r55;
	ld.shared.f32 	%f2, [%r56];
	add.s32 	%r57, %r99, %r16;
	mad.lo.s32 	%r58, %r57, %r9, %r6;
	mul.wide.s32 	%rd17, %r58, 4;
	add.s64 	%rd18, %rd1, %rd17;
	st.global.f32 	[%rd18], %f2;
	add.s32 	%r18, %r99, 2;
	setp.lt.u32 	%p17, %r99, 30;
	add.s32 	%r59, %r18, %r7;
	setp.lt.s32 	%p18, %r59, %r10;
	and.pred  	%p19, %p17, %p18;
	mov.u32 	%r99, %r18;
	@%p19 bra 	$L__BB5_9;
$L__BB5_10:
	ld.global.u32 	%r60, [%rd3];
	setp.ne.s32 	%p20, %r60, 0;
	@%p20 bra 	$L__BB5_18;
	ld.global.u32 	%r61, [%rd3+4];
	setp.ne.s32 	%p21, %r61, 2;
	@%p21 bra 	$L__BB5_18;
	setp.ge.s32 	%p22, %r5, %r9;
	setp.ge.s32 	%p23, %r3, %r10;
	or.pred  	%p24, %p22, %p23;
	setp.ge.s32 	%p25, %r4, %r8;
	or.pred  	%p26, %p24, %p25;
	@%p26 bra 	$L__BB5_15;
	mov.b32 	%r100, 0;
$L__BB5_14:
	add.s32 	%r65, %r100, %r4;
	mad.lo.s32 	%r66, %r65, %r9, %r5;
	mad.lo.s32 	%r67, %r66, %r10, %r3;
	mul.wide.s32 	%rd19, %r67, 4;
	add.s64 	%rd20, %rd2, %rd19;
	ld.global.f32 	%f3, [%rd20];
	add.s32 	%r68, %r100, %r2;
	shl.b32 	%r69, %r68, 7;
	add.s32 	%r71, %r35, %r69;
	add.s32 	%r72, %r68, %r1;
	shl.b32 	%r73, %r72, 2;
	and.b32  	%r74, %r73, 124;
	add.s32 	%r75, %r71, %r74;
	st.shared.f32 	[%r75], %f3;
	add.s32 	%r20, %r100, 2;
	setp.lt.u32 	%p27, %r100, 30;
	add.s32 	%r76, %r65, 2;
	setp.lt.u32 	%p28, %r76, %r8;
	and.pred  	%p29, %p27, %p28;
	mov.u32 	%r100, %r20;
	@%p29 bra 	$L__BB5_14;
$L__BB5_15:
	setp.ge.s32 	%p30, %r5, %r9;
	bar.sync 	0;
	setp.ge.s32 	%p31, %r6, %r8;
	or.pred  	%p32, %p30, %p31;
	setp.ge.s32 	%p33, %r7, %r10;
	or.pred  	%p34, %p32, %p33;
	@%p34 bra 	$L__BB5_18;
	add.s32 	%r21, %r1, %r2;
	mov.b32 	%r101, 0;
$L__BB5_17:
	add.s32 	%r79, %r101, %r7;
	add.s32 	%r80, %r21, %r101;
	shl.b32 	%r81, %r80, 2;
	and.b32  	%r82, %r81, 124;
	add.s32 	%r83, %r11, %r82;
	ld.shared.f32 	%f4, [%r83];
	mad.lo.s32 	%r84, %r79, %r9, %r5;
	mad.lo.s32 	%r85, %r84, %r8, %r6;
	mul.wide.s32 	%rd21, %r85, 4;
	add.s64 	%rd22, %rd1, %rd21;
	st.global.f32 	[%rd22], %f4;
	add.s32 	%r23, %r101, 2;
	setp.lt.u32 	%p35, %r101, 30;
	add.s32 	%r86, %r79, 2;
	setp.lt.s32 	%p36, %r86, %r10;
	and.pred  	%p37, %p35, %p36;
	mov.u32 	%r101, %r23;
	@%p37 bra 	$L__BB5_17;
$L__BB5_18:
	ld.global.u32 	%r87, [%rd3];
	setp.ne.s32 	%p38, %r87, 0;
	@%p38 bra 	$L__BB5_23;
	ld.global.u32 	%r88, [%rd3+4];
	setp.ne.s32 	%p39, %r88, 1;
	@%p39 bra 	$L__BB5_23;
	setp.ge.s32 	%p40, %r5, %r8;
	setp.ge.s32 	%p41, %r3, %r10;
	or.pred  	%p42, %p40, %p41;
	setp.ge.s32 	%p43, %r4, %r9;
	or.pred  	%p44, %p42, %p43;
	@%p44 bra 	$L__BB5_23;
	mul.lo.s32 	%r24, %r9, %r5;
	mov.b32 	%r102, 0;
$L__BB5_22:
	add.s32 	%r92, %r102, %r4;
	add.s32 	%r93, %r92, %r24;
	mad.lo.s32 	%r94, %r93, %r10, %r3;
	mul.wide.s32 	%rd23, %r94, 4;
	add.s64 	%rd24, %rd2, %rd23;
	ld.global.f32 	%f5, [%rd24];
	mad.lo.s32 	%r95, %r92, %r8, %r5;
	mad.lo.s32 	%r96, %r95, %r10, %r3;
	mul.wide.s32 	%rd25, %r96, 4;
	add.s64 	%rd26, %rd1, %rd25;
	st.global.f32 	[%rd26], %f5;
	add.s32 	%r26, %r102, 2;
	setp.lt.u32 	%p45, %r102, 30;
	add.s32 	%r97, %r92, 2;
	setp.lt.u32 	%p46, %r97, %r9;
	and.pred  	%p47, %p45, %p46;
	mov.u32 	%r102, %r26;
	@%p47 bra 	$L__BB5_22;
$L__BB5_23:
	ret;

}


// ===== COMPILED SASS (sm_100) =====

	.target	sm_100

	.elftype	@"ET_EXEC"


//--------------------- .note.nv.tkinfo           --------------------------
	.section	.note.nv.tkinfo,"",@"SHT_NOTE"
	.sectionflags	@"SHF_NOTE_NV_TKINFO"
	.tkinfo
        /*0018*/ 	.word	0x00000002
        /*0030*/ 	.string	""
        /*0030*/ 	.string	"ptxas"
        /*0030*/ 	.string	"Cuda compilation tools, release 13.0, V13.0.88"
        /*0030*/ 	.string	"Build cuda_13.0.r13.0/compiler.36424714_0"
        /*0030*/ 	.string	"-arch sm_100 -m 64 "



//--------------------- .note.nv.cuinfo           --------------------------
	.section	.note.nv.cuinfo,"",@"SHT_NOTE"
	.sectionflags	@"SHF_NOTE_NV_CUINFO"
        /*0018*/ 	.short	0x0002
        /*001a*/ 	.short	0x0064
        /*001c*/ 	.short	0x0082
	.zero		2


//--------------------- .nv.info                  --------------------------
	.section	.nv.info,"",@"SHT_CUDA_INFO"
	.align	4


	//----- nvinfo : EIATTR_REGCOUNT
	.align		4
        /*0000*/ 	.byte	0x04, 0x2f
        /*0002*/ 	.short	(.L_4 - .L_3)
	.align		4
.L_3:
        /*0004*/ 	.word	index@(_Z4copyPfPKfii)
        /*0008*/ 	.word	0x00000010


	//----- nvinfo : EIATTR_FRAME_SIZE
	.align		4
.L_4:
        /*000c*/ 	.byte	0x04, 0x11
        /*000e*/ 	.short	(.L_6 - .L_5)
	.align		4
.L_5:
        /*0010*/ 	.word	index@(_Z4copyPfPKfii)
        /*0014*/ 	.word	0x00000000


	//----- nvinfo : EIATTR_REGCOUNT
	.align		4
.L_6:
        /*0018*/ 	.byte	0x04, 0x2f
        /*001a*/ 	.short	(.L_8 - .L_7)
	.align		4
.L_7:
        /*001c*/ 	.word	index@(_Z13copySharedMemPfPKfii)
        /*0020*/ 	.word	0x00000010


	//----- nvinfo : EIATTR_FRAME_SIZE
	.align		4
.L_8:
        /*0024*/ 	.byte	0x04, 0x11
        /*0026*/ 	.short	(.L_10 - .L_9)
	.align		4
.L_9:
        /*0028*/ 	.word	index@(_Z13copySharedMemPfPKfii)
        /*002c*/ 	.word	0x00000000


	//----- nvinfo : EIATTR_REGCOUNT
	.align		4
.L_10:
        /*0030*/ 	.byte	0x04, 0x2f
        /*0032*/ 	.short	(.L_12 - .L_11)
	.align		4
.L_11:
        /*0034*/ 	.word	index@(_Z14transposeNaivePfPKfPKiS3_i)
        /*0038*/ 	.word	0x00000018


	//----- nvinfo : EIATTR_FRAME_SIZE
	.align		4
.L_12:
        /*003c*/ 	.byte	0x04, 0x11
        /*003e*/ 	.short	(.L_14 - .L_13)
	.align		4
.L_13:
        /*0040*/ 	.word	index@(_Z14transposeNaivePfPKfPKiS3_i)
        /*0044*/ 	.word	0x00000000


	//----- nvinfo : EIATTR_REGCOUNT
	.align		4
.L_14:
        /*0048*/ 	.byte	0x04, 0x2f
        /*004a*/ 	.short	(.L_16 - .L_15)
	.align		4
.L_15:
        /*004c*/ 	.word	index@(_Z18transposeCoalescedPfPKfii)
        /*0050*/ 	.word	0x00000012


	//----- nvinfo : EIATTR_FRAME_SIZE
	.align		4
.L_16:
        /*0054*/ 	.byte	0x04, 0x11
        /*0056*/ 	.short	(.L_18 - .L_17)
	.align		4
.L_17:
        /*0058*/ 	.word	index@(_Z18transposeCoalescedPfPKfii)
        /*005c*/ 	.word	0x00000000


	//----- nvinfo : EIATTR_REGCOUNT
	.align		4
.L_18:
        /*0060*/ 	.byte	0x04, 0x2f
        /*0062*/ 	.short	(.L_20 - .L_19)
	.align		4
.L_19:
        /*0064*/ 	.word	index@(_Z24transposeNoBankConflictsPfPKfii)
        /*0068*/ 	.word	0x00000012


	//----- nvinfo : EIATTR_FRAME_SIZE
	.align		4
.L_20:
        /*006c*/ 	.byte	0x04, 0x11
        /*006e*/ 	.short	(.L_22 - .L_21)
	.align		4
.L_21:
        /*0070*/ 	.word	index@(_Z24transposeNoBankConflictsPfPKfii)
        /*0074*/ 	.word	0x00000000


	//----- nvinfo : EIATTR_REGCOUNT
	.align		4
.L_22:
        /*0078*/ 	.byte	0x04, 0x2f
        /*007a*/ 	.short	(.L_24 - .L_23)
	.align		4
.L_23:
        /*007c*/ 	.word	index@(_Z16transposeInplacePfPKfPKiS3_i)
        /*0080*/ 	.word	0x0000001d


	//----- nvinfo : EIATTR_FRAME_SIZE
	.align		4
.L_24:
        /*0084*/ 	.byte	0x04, 0x11
        /*0086*/ 	.short	(.L_26 - .L_25)
	.align		4
.L_25:
        /*0088*/ 	.word	index@(_Z16transposeInplacePfPKfPKiS3_i)
        /*008c*/ 	.word	0x00000000


	//----- nvinfo : EIATTR_MIN_STACK_SIZE
	.align		4
.L_26:
        /*0090*/ 	.byte	0x04, 0x12
        /*0092*/ 	.short	(.L_28 - .L_27)
	.align		4
.L_27:
        /*0094*/ 	.word	index@(_Z16transposeInplacePfPKfPKiS3_i)
        /*0098*/ 	.word	0x00000000


	//----- nvinfo : EIATTR_MIN_STACK_SIZE
	.align		4
.L_28:
        /*009c*/ 	.byte	0x04, 0x12
        /*009e*/ 	.short	(.L_30 - .L_29)
	.align		4
.L_29:
        /*00a0*/ 	.word	index@(_Z24transposeNoBankConflictsPfPKfii)
        /*00a4*/ 	.word	0x00000000


	//----- nvinfo : EIATTR_MIN_STACK_SIZE
	.align		4
.L_30:
        /*00a8*/ 	.byte	0x04, 0x12
        /*00aa*/ 	.short	(.L_32 - .L_31)
	.align		4
.L_31:
        /*00ac*/ 	.word	index@(_Z18transposeCoalescedPfPKfii)
        /*00b0*/ 	.word	0x00000000


	//----- nvinfo : EIATTR_MIN_STACK_SIZE
	.align		4
.L_32:
        /*00b4*/ 	.byte	0x04, 0x12
        /*00b6*/ 	.short	(.L_34 - .L_33)
	.align		4
.L_33:
        /*00b8*/ 	.word	index@(_Z14transposeNaivePfPKfPKiS3_i)
        /*00bc*/ 	.word	0x00000000


	//----- nvinfo : EIATTR_MIN_STACK_SIZE
	.align		4
.L_34:
        /*00c0*/ 	.byte	0x04, 0x12
        /*00c2*/ 	.short	(.L_36 - .L_35)
	.align		4
.L_35:
        /*00c4*/ 	.word	index@(_Z13copySharedMemPfPKfii)
        /*00c8*/ 	.word	0x00000000


	//----- nvinfo : EIATTR_MIN_STACK_SIZE
	.align		4
.L_36:
        /*00cc*/ 	.byte	0x04, 0x12
        /*00ce*/ 	.short	(.L_38 - .L_37)
	.align		4
.L_37:
        /*00d0*/ 	.word	index@(_Z4copyPfPKfii)
        /*00d4*/ 	.word	0x00000000
.L_38:


//--------------------- .nv.compat                --------------------------
	.section	.nv.compat,"",@"SHT_CUDA_COMPAT_INFO"
	.align	4
        /*0000*/ 	.byte	0x02, 0x09, 0x00, 0x00, 0x02, 0x02, 0x01, 0x00, 0x02, 0x05, 0x05, 0x00, 0x03, 0x07, 0x01, 0x01
        /*0010*/ 	.byte	0x02, 0x03, 0x00, 0x00, 0x02, 0x06, 0x01, 0x00, 0x04, 0x0b, 0x08, 0x00, 0x09, 0x00, 0x00, 0x00
        /*0020*/ 	.byte	0x00, 0x00, 0x00, 0x00


//--------------------- .nv.info._Z16transposeInplacePfPKfPKiS3_i --------------------------
	.section	.nv.info._Z16transposeInplacePfPKfPKiS3_i,"",@"SHT_CUDA_INFO"
	.sectionflags	@""
	.align	4


	//----- nvinfo : EIATTR_CUDA_API_VERSION
	.align		4
        /*0000*/ 	.byte	0x04, 0x37
        /*0002*/ 	.short	(.L_40 - .L_39)
.L_39:
        /*0004*/ 	.word	0x00000082


	//----- nvinfo : EIATTR_KPARAM_INFO
	.align		4
.L_40:
        /*0008*/ 	.byte	0x04, 0x17
        /*000a*/ 	.short	(.L_42 - .L_41)
.L_41:
        /*000c*/ 	.word	0x00000000
        /*0010*/ 	.short	0x0004
        /*0012*/ 	.short	0x0020
        /*0014*/ 	.byte	0x00, 0xf0, 0x11, 0x00


	//----- nvinfo : EIATTR_KPARAM_INFO
	.align		4
.L_42:
        /*0018*/ 	.byte	0x04, 0x17
        /*001a*/ 	.short	(.L_44 - .L_43)
.L_43:
        /*001c*/ 	.word	0x00000000
        /*0020*/ 	.short	0x0003
        /*0022*/ 	.short	0x0018
        /*0024*/ 	.byte	0x00, 0xf5, 0x21, 0x00


	//----- nvinfo : EIATTR_KPARAM_INFO
	.align		4
.L_44:
        /*0028*/ 	.byte	0x04, 0x17
        /*002a*/ 	.short	(.L_46 - .L_45)
.L_45:
        /*002c*/ 	.word	0x00000000
        /*0030*/ 	.short	0x0002
        /*0032*/ 	.short	0x0010
        /*0034*/ 	.byte	0x00, 0xf5, 0x21, 0x00


	//----- nvinfo : EIATTR_KPARAM_INFO
	.align		4
.L_46:
        /*0038*/ 	.byte	0x04, 0x17
        /*003a*/ 	.short	(.L_48 - .L_47)
.L_47:
        /*003c*/ 	.word	0x00000000
        /*0040*/ 	.short	0x0001
        /*0042*/ 	.short	0x0008
        /*0044*/ 	.byte	0x00, 0xf5, 0x21, 0x00


	//----- nvinfo : EIATTR_KPARAM_INFO
	.align		4
.L_48:
        /*0048*/ 	.byte	0x04, 0x17
        /*004a*/ 	.short	(.L_50 - .L_49)
.L_49:
        /*004c*/ 	.word	0x00000000
        /*0050*/ 	.short	0x0000
        /*0052*/ 	.short	0x0000
        /*0054*/ 	.byte	0x00, 0xf5, 0x21, 0x00


	//----- nvinfo : EIATTR_SPARSE_MMA_MASK
	.align		4
.L_50:
        /*0058*/ 	.byte	0x03, 0x50
        /*005a*/ 	.short	0x0000


	//----- nvinfo : EIATTR_MAXREG_COUNT
	.align		4
        /*005c*/ 	.byte	0x03, 0x1b
        /*005e*/ 	.short	0x00ff


	//----- nvinfo : EIATTR_NUM_BARRIERS
	.align		4
        /*0060*/ 	.byte	0x02, 0x4c
        /*0062*/ 	.byte	0x01
	.zero		1


	//----- nvinfo : EIATTR_EXTERNS
	.align		4
        /*0064*/ 	.byte	0x04, 0x0f
        /*0066*/ 	.short	(.L_52 - .L_51)


	//   ....[0]....
	.align		4
.L_51:
        /*0068*/ 	.word	index@(__assertfail)


	//----- nvinfo : EIATTR_MERCURY_ISA_VERSION
	.align		4
.L_52:
        /*006c*/ 	.byte	0x03, 0x5f
        /*006e*/ 	.short	0x0101


	//----- nvinfo : EIATTR_VRC_CTA_INIT_COUNT
	.align		4
        /*0070*/ 	.byte	0x02, 0x4a
	.zero		1
	.zero		1


	//----- nvinfo : EIATTR_SYSCALL_OFFSETS
	.align		4
        /*0074*/ 	.byte	0x04, 0x46
        /*0076*/ 	.short	(.L_54 - .L_53)


	//   ....[0]....
.L_53:
        /*0078*/ 	.word	0x000001f0


	//----- nvinfo : EIATTR_EXIT_INSTR_OFFSETS
	.align		4
.L_54:
        /*007c*/ 	.byte	0x04, 0x1c
        /*007e*/ 	.short	(.L_56 - .L_55)


	//   ....[0]....
.L_55:
        /*0080*/ 	.word	0x000009e0


	//   ....[1]....
        /*0084*/ 	.word	0x00000a10


	//   ....[2]....
        /*0088*/ 	.word	0x00000a50


	//   ....[3]....
        /*008c*/ 	.word	0x00000b80


	//----- nvinfo : EIATTR_CRS_STACK_SIZE
	.align		4
.L_56:
        /*0090*/ 	.byte	0x04, 0x1e
        /*0092*/ 	.short	(.L_58 - .L_57)
.L_57:
        /*0094*/ 	.word	0x00000000


	//----- nvinfo : EIATTR_CBANK_PARAM_SIZE
	.align		4
.L_58:
        /*0098*/ 	.byte	0x03, 0x19
        /*009a*/ 	.short	0x0024


	//----- nvinfo : EIATTR_PARAM_CBANK
	.align		4
        /*009c*/ 	.byte	0x04, 0x0a
        /*009e*/ 	.short	(.L_60 - .L_59)
	.align		4
.L_59:
        /*00a0*/ 	.word	index@(.nv.constant0._Z16transposeInplacePfPKfPKiS3_i)
        /*00a4*/ 	.short	0x0380
        /*00a6*/ 	.short	0x0024


	//----- nvinfo : EIATTR_SW_WAR
	.align		4
.L_60:
        /*00a8*/ 	.byte	0x04, 0x36
        /*00aa*/ 	.short	(.L_62 - .L_61)
.L_61:
        /*00ac*/ 	.word	0x00000008
.L_62:


//--------------------- .nv.info._Z24transposeNoBankConflictsPfPKfii --------------------------
	.section	.nv.info._Z24transposeNoBankConflictsPfPKfii,"",@"SHT_CUDA_INFO"
	.sectionflags	@""
	.align	4


	//----- nvinfo : EIATTR_CUDA_API_VERSION
	.align		4
        /*0000*/ 	.byte	0x04, 0x37
        /*0002*/ 	.short	(.L_64 - .L_63)
.L_63:
        /*0004*/ 	.word	0x00000082


	//----- nvinfo : EIATTR_KPARAM_INFO
	.align		4
.L_64:
        /*0008*/ 	.byte	0x04, 0x17
        /*000a*/ 	.short	(.L_66 - .L_65)
.L_65:
        /*000c*/ 	.word	0x00000000
        /*0010*/ 	.short	0x0003
        /*0012*/ 	.short	0x0014
        /*0014*/ 	.byte	0x00, 0xf0, 0x11, 0x00


	//----- nvinfo : EIATTR_KPARAM_INFO
	.align		4
.L_66:
        /*0018*/ 	.byte	0x04, 0x17
        /*001a*/ 	.short	(.L_68 - .L_67)
.L_67:
        /*001c*/ 	.word	0x00000000
        /*0020*/ 	.short	0x0002
        /*0022*/ 	.short	0x0010
        /*0024*/ 	.byte	0x00, 0xf0, 0x11, 0x00


	//----- nvinfo : EIATTR_KPARAM_INFO
	.align		4
.L_68:
        /*0028*/ 	.byte	0x04, 0x17
        /*002a*/ 	.short	(.L_70 - .L_69)
.L_69:
        /*002c*/ 	.word	0x00000000
        /*0030*/ 	.short	0x0001
        /*0032*/ 	.short	0x0008
        /*0034*/ 	.byte	0x00, 0xf5, 0x21, 0x00


	//----- nvinfo : EIATTR_KPARAM_INFO
	.align		4
.L_70:
        /*0038*/ 	.byte	0x04, 0x17
        /*003a*/ 	.short	(.L_72 - .L_71)
.L_71:
        /*003c*/ 	.word	0x00000000
        /*0040*/ 	.short	0x0000
        /*0042*/ 	.short	0x0000
        /*0044*/ 	.byte	0x00, 0xf5, 0x21, 0x00


	//----- nvinfo : EIATTR_SPARSE_MMA_MASK
	.align		4
.L_72:
        /*0048*/ 	.byte	0x03, 0x50
        /*004a*/ 	.short	0x0000


	//----- nvinfo : EIATTR_MAXREG_COUNT
	.align		4
        /*004c*/ 	.byte	0x03, 0x1b
        /*004e*/ 	.short	0x00ff


	//----- nvinfo : EIATTR_NUM_BARRIERS
	.align		4
        /*0050*/ 	.byte	0x02, 0x4c
        /*0052*/ 	.byte	0x01
	.zero		1


	//----- nvinfo : EIATTR_MERCURY_ISA_VERSION
	.align		4
        /*0054*/ 	.byte	0x03, 0x5f
        /*0056*/ 	.short	0x0101


	//----- nvinfo : EIATTR_VRC_CTA_INIT_COUNT
	.align		4
        /*0058*/ 	.byte	0x02, 0x4a
	.zero		1
	.zero		1


	//----- nvinfo : EIATTR_EXIT_INSTR_OFFSETS
	.align		4
        /*005c*/ 	.byte	0x04, 0x1c
        /*005e*/ 	.short	(.L_74 - .L_73)


	//   ....[0]....
.L_73:
        /*0060*/ 	.word	0x00000250


	//   ....[1]....
        /*0064*/ 	.word	0x00000350


	//----- nvinfo : EIATTR_CRS_STACK_SIZE
	.align		4
.L_74:
        /*0068*/ 	.byte	0x04, 0x1e
        /*006a*/ 	.short	(.L_76 - .L_75)
.L_75:
        /*006c*/ 	.word	0x00000000


	//----- nvinfo : EIATTR_CBANK_PARAM_SIZE
	.align		4
.L_76:
        /*0070*/ 	.byte	0x03, 0x19
        /*0072*/ 	.short	0x0018


	//----- nvinfo : EIATTR_PARAM_CBANK
	.align		4
        /*0074*/ 	.byte	0x04, 0x0a
        /*0076*/ 	.short	(.L_78 - .L_77)
	.align		4
.L_77:
        /*0078*/ 	.word	index@(.nv.constant0._Z24transposeNoBankConflictsPfPKfii)
        /*007c*/ 	.short	0x0380
        /*007e*/ 	.short	0x0018


	//----- nvinfo : EIATTR_SW_WAR
	.align		4
.L_78:
        /*0080*/ 	.byte	0x04, 0x36
        /*0082*/ 	.short	(.L_80 - .L_79)
.L_79:
        /*0084*/ 	.word	0x00000008
.L_80:


//--------------------- .nv.info._Z18transposeCoalescedPfPKfii --------------------------
	.section	.nv.info._Z18transposeCoalescedPfPKfii,"",@"SHT_CUDA_INFO"
	.sectionflags	@""
	.align	4


	//----- nvinfo : EIATTR_CUDA_API_VERSION
	.align		4
        /*0000*/ 	.byte	0x04, 0x37
        /*0002*/ 	.short	(.L_82 - .L_81)
.L_81:
        /*0004*/ 	.word	0x00000082


	//----- nvinfo : EIATTR_KPARAM_INFO
	.align		4
.L_82:
        /*0008*/ 	.byte	0x04, 0x17
        /*000a*/ 	.short	(.L_84 - .L_83)
.L_83:
        /*000c*/ 	.word	0x00000000
        /*0010*/ 	.short	0x0003
        /*0012*/ 	.short	0x0014
        /*0014*/ 	.byte	0x00, 0xf0, 0x11, 0x00


	//----- nvinfo : EIATTR_KPARAM_INFO
	.align		4
.L_84:
        /*0018*/ 	.byte	0x04, 0x17
        /*001a*/ 	.short	(.L_86 - .L_85)
.L_85:
        /*001c*/ 	.word	0x00000000
        /*0020*/ 	.short	0x0002
        /*0022*/ 	.short	0x0010
        /*0024*/ 	.byte	0x00, 0xf0, 0x11, 0x00


	//----- nvinfo : EIATTR_KPARAM_INFO
	.align		4
.L_86:
        /*0028*/ 	.byte	0x04, 0x17
        /*002a*/ 	.short	(.L_88 - .L_87)
.L_87:
        /*002c*/ 	.word	0x00000000
        /*0030*/ 	.short	0x0001
        /*0032*/ 	.short	0x0008
        /*0034*/ 	.byte	0x00, 0xf5, 0x21, 0x00


	//----- nvinfo : EIATTR_KPARAM_INFO
	.align		4
.L_88:
        /*0038*/ 	.byte	0x04, 0x17
        /*003a*/ 	.short	(.L_90 - .L_89)
.L_89:
        /*003c*/ 	.word	0x00000000
        /*0040*/ 	.short	0x0000
        /*0042*/ 	.short	0x0000
        /*0044*/ 	.byte	0x00, 0xf5, 0x21, 0x00


	//----- nvinfo : EIATTR_SPARSE_MMA_MASK
	.align		4
.L_90:
        /*0048*/ 	.byte	0x03, 0x50
        /*004a*/ 	.short	0x0000


	//----- nvinfo : EIATTR_MAXREG_COUNT
	.align		4
        /*004c*/ 	.byte	0x03, 0x1b
        /*004e*/ 	.short	0x00ff


	//----- nvinfo : EIATTR_NUM_BARRIERS
	.align		4
        /*0050*/ 	.byte	0x02, 0x4c
        /*0052*/ 	.byte	0x01
	.zero		1


	//----- nvinfo : EIATTR_MERCURY_ISA_VERSION
	.align		4
        /*0054*/ 	.byte	0x03, 0x5f
        /*0056*/ 	.short	0x0101


	//----- nvinfo : EIATTR_VRC_CTA_INIT_COUNT
	.align		4
        /*0058*/ 	.byte	0x02, 0x4a
	.zero		1
	.zero		1


	//----- nvinfo : EIATTR_EXIT_INSTR_OFFSETS
	.align		4
        /*005c*/ 	.byte	0x04, 0x1c
        /*005e*/ 	.short	(.L_92 - .L_91)


	//   ....[0]....
.L_91:
        /*0060*/ 	.word	0x00000250


	//   ....[1]....
        /*0064*/ 	.word	0x00000350


	//----- nvinfo : EIATTR_CRS_STACK_SIZE
	.align		4
.L_92:
        /*0068*/ 	.byte	0x04, 0x1e
        /*006a*/ 	.short	(.L_94 - .L_93)
.L_93:
        /*006c*/ 	.word	0x00000000


	//----- nvinfo : EIATTR_CBANK_PARAM_SIZE
	.align		4
.L_94:
        /*0070*/ 	.byte	0x03, 0x19
        /*0072*/ 	.short	0x0018


	//----- nvinfo : EIATTR_PARAM_CBANK
	.align		4
        /*0074*/ 	.byte	0x04, 0x0a
        /*0076*/ 	.short	(.L_96 - .L_95)
	.align		4
.L_95:
        /*0078*/ 	.word	index@(.nv.constant0._Z18transposeCoalescedPfPKfii)
        /*007c*/ 	.short	0x0380
        /*007e*/ 	.short	0x0018


	//----- nvinfo : EIATTR_SW_WAR
	.align		4
.L_96:
        /*0080*/ 	.byte	0x04, 0x36
        /*0082*/ 	.short	(.L_98 - .L_97)
.L_97:
        /*0084*/ 	.word	0x00000008
.L_98:


//--------------------- .nv.info._Z14transposeNaivePfPKfPKiS3_i --------------------------
	.section	.nv.info._Z14transposeNaivePfPKfPKiS3_i,"",@"SHT_CUDA_INFO"
	.sectionflags	@""
	.align	4


	//----- nvinfo : EIATTR_CUDA_API_VERSION
	.align		4
        /*0000*/ 	.byte	0x04, 0x37
        /*0002*/ 	.short	(.L_100 - .L_99)
.L_99:
        /*0004*/ 	.word	0x00000082


	//----- nvinfo : EIATTR_KPARAM_INFO
	.align		4
.L_100:
        /*0008*/ 	.byte	0x04, 0x17
        /*000a*/ 	.short	(.L_102 - .L_101)
.L_101:
        /*000c*/ 	.word	0x00000000
        /*0010*/ 	.short	0x0004
        /*0012*/ 	.short	0x0020
        /*0014*/ 	.byte	0x00, 0xf0, 0x11, 0x00


	//----- nvinfo : EIATTR_KPARAM_INFO
	.align		4
.L_102:
        /*0018*/ 	.byte	0x04, 0x17
        /*001a*/ 	.short	(.L_104 - .L_103)
.L_103:
        /*001c*/ 	.word	0x00000000
        /*0020*/ 	.short	0x0003
        /*0022*/ 	.short	0x0018
        /*0024*/ 	.byte	0x00, 0xf5, 0x21, 0x00


	//----- nvinfo : EIATTR_KPARAM_INFO
	.align		4
.L_104:
        /*0028*/ 	.byte	0x04, 0x17
        /*002a*/ 	.short	(.L_106 - .L_105)
.L_105:
        /*002c*/ 	.word	0x00000000
        /*0030*/ 	.short	0x0002
        /*0032*/ 	.short	0x0010
        /*0034*/ 	.byte	0x00, 0xf5, 0x21, 0x00


	//----- nvinfo : EIATTR_KPARAM_INFO
	.align		4
.L_106:
        /*0038*/ 	.byte	0x04, 0x17
        /*003a*/ 	.short	(.L_108 - .L_107)
.L_107:
        /*003c*/ 	.word	0x00000000
        /*0040*/ 	.short	0x0001
        /*0042*/ 	.short	0x0008
        /*0044*/ 	.byte	0x00, 0xf5, 0x21, 0x00


	//----- nvinfo : EIATTR_KPARAM_INFO
	.align		4
.L_108:
        /*0048*/ 	.byte	0x04, 0x17
        /*004a*/ 	.short	(.L_110 - .L_109)
.L_109:
        /*004c*/ 	.word	0x00000000
        /*0050*/ 	.short	0x0000
        /*0052*/ 	.short	0x0000
        /*0054*/ 	.byte	0x00, 0xf5, 0x21, 0x00


	//----- nvinfo : EIATTR_SPARSE_MMA_MASK
	.align		4
.L_110:
        /*0058*/ 	.byte	0x03, 0x50
        /*005a*/ 	.short	0x0000


	//----- nvinfo : EIATTR_MAXREG_COUNT
	.align		4
        /*005c*/ 	.byte	0x03, 0x1b
        /*005e*/ 	.short	0x00ff


	//----- nvinfo : EIATTR_MERCURY_ISA_VERSION
	.align		4
        /*0060*/ 	.byte	0x03, 0x5f
        /*0062*/ 	.short	0x0101


	//----- nvinfo : EIATTR_VRC_CTA_INIT_COUNT
	.align		4
        /*0064*/ 	.byte	0x02, 0x4a
	.zero		1
	.zero		1


	//----- nvinfo : EIATTR_EXIT_INSTR_OFFSETS
	.align		4
        /*0068*/ 	.byte	0x04, 0x1c
        /*006a*/ 	.short	(.L_112 - .L_111)


	//   ....[0]....
.L_111:
        /*006c*/ 	.word	0x00000340


	//   ....[1]....
        /*0070*/ 	.word	0x00000540


	//   ....[2]....
        /*0074*/ 	.word	0x00000580


	//   ....[3]....
        /*0078*/ 	.word	0x000005c0


	//   ....[4]....
        /*007c*/ 	.word	0x000006f0


	//----- nvinfo : EIATTR_CRS_STACK_SIZE
	.align		4
.L_112:
        /*0080*/ 	.byte	0x04, 0x1e
        /*0082*/ 	.short	(.L_114 - .L_113)
.L_113:
        /*0084*/ 	.word	0x00000000


	//----- nvinfo : EIATTR_CBANK_PARAM_SIZE
	.align		4
.L_114:
        /*0088*/ 	.byte	0x03, 0x19
        /*008a*/ 	.short	0x0024


	//----- nvinfo : EIATTR_PARAM_CBANK
	.align		4
        /*008c*/ 	.byte	0x04, 0x0a
        /*008e*/ 	.short	(.L_116 - .L_115)
	.align		4
.L_115:
        /*0090*/ 	.word	index@(.nv.constant0._Z14transposeNaivePfPKfPKiS3_i)
        /*0094*/ 	.short	0x0380
        /*0096*/ 	.short	0x0024


	//----- nvinfo : EIATTR_SW_WAR
	.align		4
.L_116:
        /*0098*/ 	.byte	0x04, 0x36
        /*009a*/ 	.short	(.L_118 - .L_117)
.L_117:
        /*009c*/ 	.word	0x00000008
.L_118:


//--------------------- .nv.info._Z13copySharedMemPfPKfii --------------------------
	.section	.nv.info._Z13copySharedMemPfPKfii,"",@"SHT_CUDA_INFO"
	.sectionflags	@""
	.align	4


	//----- nvinfo : EIATTR_CUDA_API_VERSION
	.align		4
        /*0000*/ 	.byte	0x04, 0x37
        /*0002*/ 	.short	(.L_120 - .L_119)
.L_119:
        /*0004*/ 	.word	0x00000082


	//----- nvinfo : EIATTR_KPARAM_INFO
	.align		4
.L_120:
        /*0008*/ 	.byte	0x04, 0x17
        /*000a*/ 	.short	(.L_122 - .L_121)
.L_121:
        /*000c*/ 	.word	0x00000000
        /*0010*/ 	.short	0x0003
        /*0012*/ 	.short	0x0014
        /*0014*/ 	.byte	0x00, 0xf0, 0x11, 0x00


	//----- nvinfo : EIATTR_KPARAM_INFO
	.align		4
.L_122:
        /*0018*/ 	.byte	0x04, 0x17
        /*001a*/ 	.short	(.L_124 - .L_123)
.L_123:
        /*001c*/ 	.word	0x00000000
        /*0020*/ 	.short	0x0002
        /*0022*/ 	.short	0x0010
        /*0024*/ 	.byte	0x00, 0xf0, 0x11, 0x00


	//----- nvinfo : EIATTR_KPARAM_INFO
	.align		4
.L_124:
        /*0028*/ 	.byte	0x04, 0x17
        /*002a*/ 	.short	(.L_126 - .L_125)
.L_125:
        /*002c*/ 	.word	0x00000000
        /*0030*/ 	.short	0x0001
        /*0032*/ 	.short	0x0008
        /*0034*/ 	.byte	0x00, 0xf5, 0x21, 0x00


	//----- nvinfo : EIATTR_KPARAM_INFO
	.align		4
.L_126:
        /*0038*/ 	.byte	0x04, 0x17
        /*003a*/ 	.short	(.L_128 - .L_127)
.L_127:
        /*003c*/ 	.word	0x00000000
        /*0040*/ 	.short	0x0000
        /*0042*/ 	.short	0x0000
        /*0044*/ 	.byte	0x00, 0xf5, 0x21, 0x00


	//----- nvinfo : EIATTR_SPARSE_MMA_MASK
	.align		4
.L_128:
        /*0048*/ 	.byte	0x03, 0x50
        /*004a*/ 	.short	0x0000


	//----- nvinfo : EIATTR_MAXREG_COUNT
	.align		4
        /*004c*/ 	.byte	0x03, 0x1b
        /*004e*/ 	.short	0x00ff


	//----- nvinfo : EIATTR_NUM_BARRIERS
	.align		4
        /*0050*/ 	.byte	0x02, 0x4c
        /*0052*/ 	.byte	0x01
	.zero		1


	//----- nvinfo : EIATTR_MERCURY_ISA_VERSION
	.align		4
        /*0054*/ 	.byte	0x03, 0x5f
        /*0056*/ 	.short	0x0101


	//----- nvinfo : EIATTR_VRC_CTA_INIT_COUNT
	.align		4
        /*0058*/ 	.byte	0x02, 0x4a
	.zero		1
	.zero		1


	//----- nvinfo : EIATTR_EXIT_INSTR_OFFSETS
	.align		4
        /*005c*/ 	.byte	0x04, 0x1c
        /*005e*/ 	.short	(.L_130 - .L_129)


	//   ....[0]....
.L_129:
        /*0060*/ 	.word	0x000000a0


	//   ....[1]....
        /*0064*/ 	.word	0x00000220


	//   ....[2]....
        /*0068*/ 	.word	0x00000310


	//   ....[3]....
        /*006c*/ 	.word	0x00000340


	//----- nvinfo : EIATTR_CRS_STACK_SIZE
	.align		4
.L_130:
        /*0070*/ 	.byte	0x04, 0x1e
        /*0072*/ 	.short	(.L_132 - .L_131)
.L_131:
        /*0074*/ 	.word	0x00000000


	//----- nvinfo : EIATTR_CBANK_PARAM_SIZE
	.align		4
.L_132:
        /*0078*/ 	.byte	0x03, 0x19
        /*007a*/ 	.short	0x0018


	//----- nvinfo : EIATTR_PARAM_CBANK
	.align		4
        /*007c*/ 	.byte	0x04, 0x0a
        /*007e*/ 	.short	(.L_134 - .L_133)
	.align		4
.L_133:
        /*0080*/ 	.word	index@(.nv.constant0._Z13copySharedMemPfPKfii)
        /*0084*/ 	.short	0x0380
        /*0086*/ 	.short	0x0018


	//----- nvinfo : EIATTR_SW_WAR
	.align		4
.L_134:
        /*0088*/ 	.byte	0x04, 0x36
        /*008a*/ 	.short	(.L_136 - .L_135)
.L_135:
        /*008c*/ 	.word	0x00000008
.L_136:


//--------------------- .nv.info._Z4copyPfPKfii   --------------------------
	.section	.nv.info._Z4copyPfPKfii,"",@"SHT_CUDA_INFO"
	.sectionflags	@""
	.align	4


	//----- nvinfo : EIATTR_CUDA_API_VERSION
	.align		4
        /*0000*/ 	.byte	0x04, 0x37
        /*0002*/ 	.short	(.L_138 - .L_137)
.L_137:
        /*0004*/ 	.word	0x00000082


	//----- nvinfo : EIATTR_KPARAM_INFO
	.align		4
.L_138:
        /*0008*/ 	.byte	0x04, 0x17
        /*000a*/ 	.short	(.L_140 - .L_139)
.L_139:
        /*000c*/ 	.word	0x00000000
        /*0010*/ 	.short	0x0003
        /*0012*/ 	.short	0x0014
        /*0014*/ 	.byte	0x00, 0xf0, 0x11, 0x00


	//----- nvinfo : EIATTR_KPARAM_INFO
	.align		4
.L_140:
        /*0018*/ 	.byte	0x04, 0x17
        /*001a*/ 	.short	(.L_142 - .L_141)
.L_141:
        /*001c*/ 	.word	0x00000000
        /*0020*/ 	.short	0x0002
        /*0022*/ 	.short	0x0010
        /*0024*/ 	.byte	0x00, 0xf0, 0x11, 0x00


	//----- nvinfo : EIATTR_KPARAM_INFO
	.align		4
.L_142:
        /*0028*/ 	.byte	0x04, 0x17
        /*002a*/ 	.short	(.L_144 - .L_143)
.L_143:
        /*002c*/ 	.word	0x00000000
        /*0030*/ 	.short	0x0001
        /*0032*/ 	.short	0x0008
        /*0034*/ 	.byte	0x00, 0xf5, 0x21, 0x00


	//----- nvinfo : EIATTR_KPARAM_INFO
	.align		4
.L_144:
        /*0038*/ 	.byte	0x04, 0x17
        /*003a*/ 	.short	(.L_146 - .L_145)
.L_145:
        /*003c*/ 	.word	0x00000000
        /*0040*/ 	.short	0x0000
        /*0042*/ 	.short	0x0000
        /*0044*/ 	.byte	0x00, 0xf5, 0x21, 0x00


	//----- nvinfo : EIATTR_SPARSE_MMA_MASK
	.align		4
.L_146:
        /*0048*/ 	.byte	0x03, 0x50
        /*004a*/ 	.short	0x0000


	//----- nvinfo : EIATTR_MAXREG_COUNT
	.align		4
        /*004c*/ 	.byte	0x03, 0x1b
        /*004e*/ 	.short	0x00ff


	//----- nvinfo : EIATTR_MERCURY_ISA_VERSION
	.align		4
        /*0050*/ 	.byte	0x03, 0x5f
        /*0052*/ 	.short	0x0101


	//----- nvinfo : EIATTR_VRC_CTA_INIT_COUNT
	.align		4
        /*0054*/ 	.byte	0x02, 0x4a
	.zero		1
	.zero		1


	//----- nvinfo : EIATTR_EXIT_INSTR_OFFSETS
	.align		4
        /*0058*/ 	.byte	0x04, 0x1c
        /*005a*/ 	.short	(.L_148 - .L_147)


	//   ....[0]....
.L_147:
        /*005c*/ 	.word	0x000000a0


	//   ....[1]....
        /*0060*/ 	.word	0x000001a0


	//----- nvinfo : EIATTR_CRS_STACK_SIZE
	.align		4
.L_148:
        /*0064*/ 	.byte	0x04, 0x1e
        /*0066*/ 	.short	(.L_150 - .L_149)
.L_149:
        /*0068*/ 	.word	0x00000000


	//----- nvinfo : EIATTR_CBANK_PARAM_SIZE
	.align		4
.L_150:
        /*006c*/ 	.byte	0x03, 0x19
        /*006e*/ 	.short	0x0018


	//----- nvinfo : EIATTR_PARAM_CBANK
	.align		4
        /*0070*/ 	.byte	0x04, 0x0a
        /*0072*/ 	.short	(.L_152 - .L_151)
	.align		4
.L_151:
        /*0074*/ 	.word	index@(.nv.constant0._Z4copyPfPKfii)
        /*0078*/ 	.short	0x0380
        /*007a*/ 	.short	0x0018


	//----- nvinfo : EIATTR_SW_WAR
	.align		4
.L_152:
        /*007c*/ 	.byte	0x04, 0x36
        /*007e*/ 	.short	(.L_154 - .L_153)
.L_153:
        /*0080*/ 	.word	0x00000008
.L_154:


//--------------------- .nv.callgraph             --------------------------
	.section	.nv.callgraph,"",@"SHT_CUDA_CALLGRAPH"
	.align	4
	.sectionentsize	8
	.align		4
        /*0000*/ 	.word	0x00000000
	.align		4
        /*0004*/ 	.word	0xffffffff
	.align		4
        /*0008*/ 	.word	index@(_Z16transposeInplacePfPKfPKiS3_i)
	.align		4
        /*000c*/ 	.word	index@(__assertfail)
	.align		4
        /*0010*/ 	.word	0x00000000
	.align		4
        /*0014*/ 	.word	0xfffffffe
	.align		4
        /*0018*/ 	.word	0x00000000
	.align		4
        /*001c*/ 	.word	0xfffffffd
	.align		4
        /*0020*/ 	.word	0x00000000
	.align		4
        /*0024*/ 	.word	0xfffffffc


//--------------------- .nv.constant4             --------------------------
	.section	.nv.constant4,"a",@progbits
	.align	8
	.align		8
.nv.constant4:
        /*0000*/ 	.dword	__assertfail
	.align		8
        /*0008*/ 	.dword	__unnamed_1
	.align		8
        /*0010*/ 	.dword	$str
	.align		8
        /*0018*/ 	.dword	$str$1


//--------------------- .text._Z16transposeInplacePfPKfPKiS3_i --------------------------
	.section	.text._Z16transposeInplacePfPKfPKiS3_i,"ax",@progbits
	.align	128
        .global         _Z16transposeInplacePfPKfPKiS3_i
        .type           _Z16transposeInplacePfPKfPKiS3_i,@function
        .size           _Z16transposeInplacePfPKfPKiS3_i,(.L_x_40 - _Z16transposeInplacePfPKfPKiS3_i)
        .other          _Z16transposeInplacePfPKfPKiS3_i,@"STO_CUDA_ENTRY STV_DEFAULT"
_Z16transposeInplacePfPKfPKiS3_i:
.text._Z16transposeInplacePfPKfPKiS3_i:
[----:B------:R-:W0:Y:S01]  /*0000*/  LDC R1, c[0x0][0x37c] ;  /* 0x0000df00ff017b82 */ /* 0x000e220000000800 */
[----:B------:R-:W1:Y:S07]  /*0010*/  S2R R16, SR_TID.Z ;  /* 0x0000000000107919 */ /* 0x000e6e0000002300 */
[----:B------:R-:W2:Y:S01]  /*0020*/  S2UR UR4, SR_CTAID.Z ;  /* 0x00000000000479c3 */ /* 0x000ea20000002700 */
[----:B------:R-:W3:Y:S01]  /*0030*/  LDCU.64 UR36, c[0x0][0x358] ;  /* 0x00006b00ff2477ac */ /* 0x000ee20008000a00 */
[----:B------:R-:W-:Y:S01]  /*0040*/  BSSY.RECONVERGENT B6, `(.L_x_0) ;  /* 0x000001c000067945 */ /* 0x000fe20003800200 */
[----:B------:R-:W4:Y:S01]  /*0050*/  S2R R18, SR_TID.X ;  /* 0x0000000000127919 */ /* 0x000f220000002100 */
[----:B------:R-:W4:Y:S01]  /*0060*/  S2R R0, SR_CTAID.X ;  /* 0x0000000000007919 */ /* 0x000f220000002500 */
[----:B------:R-:W5:Y:S01]  /*0070*/  S2R R19, SR_CTAID.Y ;  /* 0x0000000000137919 */ /* 0x000f620000002600 */
[----:B------:R-:W3:Y:S01]  /*0080*/  S2R R17, SR_TID.Y ;  /* 0x0000000000117919 */ /* 0x000ee20000002200 */
[C---:B-1----:R-:W-:Y:S01]  /*0090*/  ISETP.NE.AND P0, PT, R16.reuse, RZ, PT ;  /* 0x000000ff1000720c */ /* 0x042fe20003f05270 */
[----:B--2---:R-:W-:-:S02]  /*00a0*/  VIADD R16, R16, UR4 ;  /* 0x0000000410107c36 */ /* 0x004fc40008000000 */
[C-C-:B----4-:R-:W-:Y:S02]  /*00b0*/  IMAD R22, R0.reuse, 0x20, R18.reuse ;  /* 0x0000002000167824 */ /* 0x150fe400078e0212 */
[C---:B-----5:R-:W-:Y:S02]  /*00c0*/  IMAD R18, R19.reuse, 0x20, R18 ;  /* 0x0000002013127824 */ /* 0x060fe400078e0212 */
[----:B---3--:R-:W-:Y:S01]  /*00d0*/  IMAD R19, R19, 0x20, R17 ;  /* 0x0000002013137824 */ /* 0x008fe200078e0211 */
[----:B------:R-:W-:-:S05]  /*00e0*/  LEA R17, R0, R17, 0x5 ;  /* 0x0000001100117211 */ /* 0x000fca00078e28ff */
[----:B0-----:R-:W-:Y:S05]  /*00f0*/  @!P0 BRA `(.L_x_1) ;  /* 0x0000000000408947 */ /* 0x001fea0003800000 */
[----:B------:R-:W-:Y:S01]  /*0100*/  MOV R2, 0x0 ;  /* 0x0000000000027802 */ /* 0x000fe20000000f00 */
[----:B------:R-:W0:Y:S01]  /*0110*/  LDCU.64 UR4, c[0x4][0x10] ;  /* 0x01000200ff0477ac */ /* 0x000e220008000a00 */
[----:B------:R-:W-:Y:S02]  /*0120*/  HFMA2 R12, -RZ, RZ, 0, 5.9604644775390625e-08 ;  /* 0x00000001ff0c7431 */ /* 0x000fe400000001ff */
[----:B------:R-:W-:Y:S01]  /*0130*/  IMAD.MOV.U32 R8, RZ, RZ, 0xd8 ;  /* 0x000000d8ff087424 */ /* 0x000fe200078e00ff */
[----:B------:R-:W1:Y:S01]  /*0140*/  LDCU.64 UR6, c[0x4][0x18] ;  /* 0x01000300ff0677ac */ /* 0x000e620008000a00 */
[----:B------:R-:W2:Y:S01]  /*0150*/  LDC.64 R2, c[0x4][R2] ;  /* 0x0100000002027b82 */ /* 0x000ea20000000a00 */
[----:B------:R-:W-:Y:S01]  /*0160*/  IMAD.MOV.U32 R13, RZ, RZ, RZ ;  /* 0x000000ffff0d7224 */ /* 0x000fe200078e00ff */
[----:B------:R-:W3:Y:S01]  /*0170*/  LDCU.64 UR8, c[0x4][0x8] ;  /* 0x01000100ff0877ac */ /* 0x000ee20008000a00 */
[----:B0-----:R-:W-:Y:S01]  /*0180*/  IMAD.U32 R4, RZ, RZ, UR4 ;  /* 0x00000004ff047e24 */ /* 0x001fe2000f8e00ff */
[----:B------:R-:W-:Y:S01]  /*0190*/  MOV R5, UR5 ;  /* 0x0000000500057c02 */ /* 0x000fe20008000f00 */
[----:B-1----:R-:W-:-:S02]  /*01a0*/  IMAD.U32 R6, RZ, RZ, UR6 ;  /* 0x00000006ff067e24 */ /* 0x002fc4000f8e00ff */
[----:B------:R-:W-:Y:S01]  /*01b0*/  IMAD.U32 R7, RZ, RZ, UR7 ;  /* 0x00000007ff077e24 */ /* 0x000fe2000f8e00ff */
[----:B---3--:R-:W-:Y:S01]  /*01c0*/  MOV R10, UR8 ;  /* 0x00000008000a7c02 */ /* 0x008fe20008000f00 */
[----:B------:R-:W-:-:S07]  /*01d0*/  IMAD.U32 R11, RZ, RZ, UR9 ;  /* 0x00000009ff0b7e24 */ /* 0x000fce000f8e00ff */
[----:B------:R-:W-:-:S07]  /*01e0*/  LEPC R20, `(.L_x_1) ;  /* 0x000000001014794e */ /* 0x000fce0000000000 */
[----:B--2---:R-:W-:Y:S05]  /*01f0*/  CALL.ABS.NOINC R2 ;  /* 0x0000000002007343 */ /* 0x004fea0003c00000 */
.L_x_1:
[----:B------:R-:W-:Y:S05]  /*0200*/  BSYNC.RECONVERGENT B6 ;  /* 0x0000000000067941 */ /* 0x000fea0003800200 */
.L_x_0:
[----:B------:R-:W0:Y:S08]  /*0210*/  LDC.64 R2, c[0x0][0x398] ;  /* 0x0000e600ff027b82 */ /* 0x000e300000000a00 */
[----:B------:R-:W1:Y:S01]  /*0220*/  LDC.64 R4, c[0x0][0x390] ;  /* 0x0000e400ff047b82 */ /* 0x000e620000000a00 */
[----:B0-----:R-:W2:Y:S04]  /*0230*/  LDG.E R0, desc[UR36][R2.64] ;  /* 0x0000002402007981 */ /* 0x001ea8000c1e1900 */
[----:B-1----:R0:W5:Y:S04]  /*0240*/  LDG.E R15, desc[UR36][R4.64] ;  /* 0x00000024040f7981 */ /* 0x002168000c1e1900 */
[----:B------:R0:W5:Y:S04]  /*0250*/  LDG.E R13, desc[UR36][R4.64+0x4] ;  /* 0x00000424040d7981 */ /* 0x000168000c1e1900 */
[----:B------:R0:W5:Y:S01]  /*0260*/  LDG.E R11, desc[UR36][R4.64+0x8] ;  /* 0x00000824040b7981 */ /* 0x000162000c1e1900 */
[----:B------:R-:W-:Y:S01]  /*0270*/  MOV R8, 0x400 ;  /* 0x0000040000087802 */ /* 0x000fe20000000f00 */
[----:B------:R-:W1:Y:S01]  /*0280*/  S2R R7, SR_CgaCtaId ;  /* 0x0000000000077919 */ /* 0x000e620000008800 */
[----:B------:R-:W3:Y:S01]  /*0290*/  S2R R10, SR_TID.X ;  /* 0x00000000000a7919 */ /* 0x000ee20000002100 */
[----:B------:R-:W4:Y:S01]  /*02a0*/  S2R R9, SR_TID.Y ;  /* 0x0000000000097919 */ /* 0x000f220000002200 */
[----:B-1----:R-:W-:-:S02]  /*02b0*/  LEA R8, R7, R8, 0x18 ;  /* 0x0000000807087211 */ /* 0x002fc400078ec0ff */
[----:B--2---:R-:W-:-:S03]  /*02c0*/  ISETP.NE.AND P0, PT, R0, 0x1, PT ;  /* 0x000000010000780c */ /* 0x004fc60003f05270 */
[----:B---3--:R-:W-:-:S10]  /*02d0*/  IMAD R0, R10, 0x80, R8 ;  /* 0x000000800a007824 */ /* 0x008fd400078e0208 */
[----:B0---4-:R-:W-:Y:S05]  /*02e0*/  @P0 BRA `(.L_x_2) ;  /* 0x0000000000d80947 */ /* 0x011fea0003800000 */
[----:B------:R-:W2:Y:S01]  /*02f0*/  LDG.E R4, desc[UR36][R2.64+0x4] ;  /* 0x0000042402047981 */ /* 0x000ea2000c1e1900 */
[----:B------:R-:W-:Y:S01]  /*0300*/  BSSY.RECONVERGENT B0, `(.L_x_2) ;  /* 0x0000034000007945 */ /* 0x000fe20003800200 */
[----:B--2---:R-:W-:-:S13]  /*0310*/  ISETP.NE.AND P0, PT, R4, 0x2, PT ;  /* 0x000000020400780c */ /* 0x004fda0003f05270 */
[----:B------:R-:W-:Y:S05]  /*0320*/  @P0 BRA `(.L_x_3) ;  /* 0x0000000000c40947 */ /* 0x000fea0003800000 */
[----:B-----5:R-:W-:-:S04]  /*0330*/  ISETP.GE.AND P0, PT, R22, R11, PT ;  /* 0x0000000b1600720c */ /* 0x020fc80003f06270 */
[----:B------:R-:W-:-:S04]  /*0340*/  ISETP.GE.OR P0, PT, R16, R15, P0 ;  /* 0x0000000f1000720c */ /* 0x000fc80000706670 */
[----:B------:R-:W-:-:S13]  /*0350*/  ISETP.GE.OR P0, PT, R19, R13, P0 ;  /* 0x0000000d1300720c */ /* 0x000fda0000706670 */
[----:B------:R-:W-:Y:S05]  /*0360*/  @P0 BRA `(.L_x_4) ;  /* 0x0000000000500947 */ /* 0x000fea0003800000 */
[----:B------:R-:W0:Y:S01]  /*0370*/  LDC.64 R4, c[0x0][0x388] ;  /* 0x0000e200ff047b82 */ /* 0x000e220000000a00 */
[----:B------:R-:W-:Y:S02]  /*0380*/  HFMA2 R14, -RZ, RZ, 0, 0 ;  /* 0x00000000ff0e7431 */ /* 0x000fe400000001ff */
[----:B------:R-:W-:-:S07]  /*0390*/  IMAD R12, R16, R13, R19 ;  /* 0x0000000d100c7224 */ /* 0x000fce00078e0213 */
.L_x_5:
[----:B-1----:R-:W-:-:S04]  /*03a0*/  IMAD.IADD R6, R12, 0x1, R14 ;  /* 0x000000010c067824 */ /* 0x002fc800078e020e */
[----:B------:R-:W-:-:S04]  /*03b0*/  IMAD R7, R11, R6, R22 ;  /* 0x000000060b077224 */ /* 0x000fc800078e0216 */
[----:B0-----:R-:W-:-:S06]  /*03c0*/  IMAD.WIDE R6, R7, 0x4, R4 ;  /* 0x0000000407067825 */ /* 0x001fcc00078e0204 */
[----:B------:R-:W2:Y:S01]  /*03d0*/  LDG.E R6, desc[UR36][R6.64] ;  /* 0x0000002406067981 */ /* 0x000ea2000c1e1900 */
[----:B------:R-:W-:Y:S01]  /*03e0*/  IMAD.IADD R21, R9, 0x1, R14 ;  /* 0x0000000109157824 */ /* 0x000fe200078e020e */
[----:B------:R-:W-:-:S04]  /*03f0*/  ISETP.LT.U32.AND P1, PT, R14, 0x1e, PT ;  /* 0x0000001e0e00780c */ /* 0x000fc80003f21070 */
[C---:B------:R-:W-:Y:S01]  /*0400*/  IADD3 R20, PT, PT, R21.reuse, R10, RZ ;  /* 0x0000000a15147210 */ /* 0x040fe20007ffe0ff */
[----:B------:R-:W-:-:S04]  /*0410*/  IMAD R21, R21, 0x80, R8 ;  /* 0x0000008015157824 */ /* 0x000fc800078e0208 */
[----:B------:R-:W-:-:S05]  /*0420*/  IMAD.SHL.U32 R20, R20, 0x4, RZ ;  /* 0x0000000414147824 */ /* 0x000fca00078e00ff */
[----:B------:R-:W-:-:S04]  /*0430*/  LOP3.LUT R20, R20, 0x7c, RZ, 0xc0, !PT ;  /* 0x0000007c14147812 */ /* 0x000fc800078ec0ff */
[----:B------:R-:W-:Y:S01]  /*0440*/  IADD3 R21, PT, PT, R21, R20, RZ ;  /* 0x0000001415157210 */ /* 0x000fe20007ffe0ff */
[----:B------:R-:W-:-:S04]  /*0450*/  VIADD R20, R14, 0x2 ;  /* 0x000000020e147836 */ /* 0x000fc80000000000 */
[----:B------:R-:W-:Y:S01]  /*0460*/  IMAD.IADD R24, R19, 0x1, R20 ;  /* 0x0000000113187824 */ /* 0x000fe200078e0214 */
[----:B------:R-:W-:-:S04]  /*0470*/  MOV R14, R20 ;  /* 0x00000014000e7202 */ /* 0x000fc80000000f00 */
[----:B------:R-:W-:Y:S01]  /*0480*/  ISETP.GE.U32.AND P0, PT, R24, R13, PT ;  /* 0x0000000d1800720c */ /* 0x000fe20003f06070 */
[----:B--2---:R1:W-:-:S12]  /*0490*/  STS [R21], R6 ;  /* 0x0000000615007388 */ /* 0x0043d80000000800 */
[----:B------:R-:W-:Y:S05]  /*04a0*/  @!P0 BRA P1, `(.L_x_5) ;  /* 0xfffffffc00bc8947 */ /* 0x000fea000083ffff */
.L_x_4:
[----:B------:R-:W-:Y:S01]  /*04b0*/  ISETP.GE.AND P0, PT, R18, R13, PT ;  /* 0x0000000d1200720c */ /* 0x000fe20003f06270 */
[----:B------:R-:W-:Y:S05]  /*04c0*/  WARPSYNC.ALL ;  /* 0x0000000000007948 */ /* 0x000fea0003800000 */
[----:B------:R-:W-:Y:S01]  /*04d0*/  BAR.SYNC.DEFER_BLOCKING 0x0 ;  /* 0x0000000000007b1d */ /* 0x000fe20000010000 */
[----:B------:R-:W-:-:S04]  /*04e0*/  ISETP.GE.OR P0, PT, R16, R15, P0 ;  /* 0x0000000f1000720c */ /* 0x000fc80000706670 */
[----:B------:R-:W-:-:S13]  /*04f0*/  ISETP.GE.OR P0, PT, R17, R11, P0 ;  /* 0x0000000b1100720c */ /* 0x000fda0000706670 */
[----:B------:R-:W-:Y:S05]  /*0500*/  @P0 BRA `(.L_x_3) ;  /* 0x00000000004c0947 */ /* 0x000fea0003800000 */
[----:B------:R-:W0:Y:S01]  /*0510*/  LDC.64 R4, c[0x0][0x380] ;  /* 0x0000e000ff047b82 */ /* 0x000e220000000a00 */
[----:B------:R-:W-:Y:S02]  /*0520*/  IMAD.IADD R12, R10, 0x1, R9 ;  /* 0x000000010a0c7824 */ /* 0x000fe400078e0209 */
[----:B------:R-:W-:Y:S02]  /*0530*/  IMAD R14, R16, R11, R17 ;  /* 0x0000000b100e7224 */ /* 0x000fe400078e0211 */
[----:B-1----:R-:W-:-:S07]  /*0540*/  IMAD.MOV.U32 R21, RZ, RZ, RZ ;  /* 0x000000ffff157224 */ /* 0x002fce00078e00ff */
.L_x_6:
[----:B--2---:R-:W-:Y:S01]  /*0550*/  IADD3 R6, PT, PT, R12, R21, RZ ;  /* 0x000000150c067210 */ /* 0x004fe20007ffe0ff */
[C---:B------:R-:W-:Y:S01]  /*0560*/  VIADD R24, R21.reuse, 0x2 ;  /* 0x0000000215187836 */ /* 0x040fe20000000000 */
[----:B------:R-:W-:-:S03]  /*0570*/  ISETP.LT.U32.AND P1, PT, R21, 0x1e, PT ;  /* 0x0000001e1500780c */ /* 0x000fc60003f21070 */
[----:B------:R-:W-:Y:S02]  /*0580*/  IMAD.SHL.U32 R6, R6, 0x4, RZ ;  /* 0x0000000406067824 */ /* 0x000fe400078e00ff */
[----:B------:R-:W-:-:S03]  /*0590*/  IMAD.IADD R26, R17, 0x1, R24 ;  /* 0x00000001111a7824 */ /* 0x000fc600078e0218 */
[----:B------:R-:W-:Y:S02]  /*05a0*/  LOP3.LUT R7, R6, 0x7c, RZ, 0xc0, !PT ;  /* 0x0000007c06077812 */ /* 0x000fe400078ec0ff */
[----:B------:R-:W-:Y:S02]  /*05b0*/  IADD3 R6, PT, PT, R14, R21, RZ ;  /* 0x000000150e067210 */ /* 0x000fe40007ffe0ff */
[----:B------:R-:W-:Y:S01]  /*05c0*/  ISETP.GE.AND P0, PT, R26, R11, PT ;  /* 0x0000000b1a00720c */ /* 0x000fe20003f06270 */
[----:B------:R-:W-:Y:S01]  /*05d0*/  IMAD.IADD R20, R0, 0x1, R7 ;  /* 0x0000000100147824 */ /* 0x000fe200078e0207 */
[----:B------:R-:W-:Y:S01]  /*05e0*/  MOV R21, R24 ;  /* 0x0000001800157202 */ /* 0x000fe20000000f00 */
[----:B------:R-:W-:-:S03]  /*05f0*/  IMAD R7, R13, R6, R18 ;  /* 0x000000060d077224 */ /* 0x000fc600078e0212 */
[----:B------:R-:W1:Y:S01]  /*0600*/  LDS R23, [R20] ;  /* 0x0000000014177984 */ /* 0x000e620000000800 */
[----:B0-----:R-:W-:-:S05]  /*0610*/  IMAD.WIDE R6, R7, 0x4, R4 ;  /* 0x0000000407067825 */ /* 0x001fca00078e0204 */
[----:B-1----:R2:W-:Y:S01]  /*0620*/  STG.E desc[UR36][R6.64], R23 ;  /* 0x0000001706007986 */ /* 0x0025e2000c101924 */
[----:B------:R-:W-:Y:S05]  /*0630*/  @!P0 BRA P1, `(.L_x_6) ;  /* 0xfffffffc00c48947 */ /* 0x000fea000083ffff */
.L_x_3:
[----:B------:R-:W-:Y:S05]  /*0640*/  BSYNC.RECONVERGENT B0 ;  /* 0x0000000000007941 */ /* 0x000fea0003800200 */
.L_x_2:
[----:B------:R-:W3:Y:S02]  /*0650*/  LDG.E R4, desc[UR36][R2.64] ;  /* 0x0000002402047981 */ /* 0x000ee4000c1e1900 */
[----:B---3--:R-:W-:-:S13]  /*0660*/  ISETP.NE.AND P0, PT, R4, RZ, PT ;  /* 0x000000ff0400720c */ /* 0x008fda0003f05270 */
[----:B------:R-:W-:Y:S05]  /*0670*/  @P0 BRA `(.L_x_7) ;  /* 0x0000000000d00947 */ /* 0x000fea0003800000 */
[----:B------:R-:W3:Y:S01]  /*0680*/  LDG.E R4, desc[UR36][R2.64+0x4] ;  /* 0x0000042402047981 */ /* 0x000ee2000c1e1900 */
[----:B------:R-:W-:Y:S01]  /*0690*/  BSSY.RECONVERGENT B0, `(.L_x_7) ;  /* 0x0000032000007945 */ /* 0x000fe20003800200 */
[----:B---3--:R-:W-:-:S13]  /*06a0*/  ISETP.NE.AND P0, PT, R4, 0x2, PT ;  /* 0x000000020400780c */ /* 0x008fda0003f05270 */
[----:B------:R-:W-:Y:S05]  /*06b0*/  @P0 BRA `(.L_x_8) ;  /* 0x0000000000bc0947 */ /* 0x000fea0003800000 */
[----:B-----5:R-:W-:-:S04]  /*06c0*/  ISETP.GE.AND P0, PT, R22, R11, PT ;  /* 0x0000000b1600720c */ /* 0x020fc80003f06270 */
[----:B------:R-:W-:-:S04]  /*06d0*/  ISETP.GE.OR P0, PT, R16, R13, P0 ;  /* 0x0000000d1000720c */ /* 0x000fc80000706670 */
[----:B------:R-:W-:-:S13]  /*06e0*/  ISETP.GE.OR P0, PT, R19, R15, P0 ;  /* 0x0000000f1300720c */ /* 0x000fda0000706670 */
[----:B------:R-:W-:Y:S05]  /*06f0*/  @P0 BRA `(.L_x_9) ;  /* 0x00000000004c0947 */ /* 0x000fea0003800000 */
[----:B------:R-:W0:Y:S01]  /*0700*/  LDC.64 R4, c[0x0][0x388] ;  /* 0x0000e200ff047b82 */ /* 0x000e220000000a00 */
[----:B------:R-:W-:-:S07]  /*0710*/  IMAD.MOV.U32 R12, RZ, RZ, RZ ;  /* 0x000000ffff0c7224 */ /* 0x000fce00078e00ff */
.L_x_10:
[----:B------:R-:W-:-:S04]  /*0720*/  IMAD.IADD R14, R19, 0x1, R12 ;  /* 0x00000001130e7824 */ /* 0x000fc800078e020c */
[----:B-123--:R-:W-:-:S04]  /*0730*/  IMAD R6, R13, R14, R16 ;  /* 0x0000000e0d067224 */ /* 0x00efc800078e0210 */
[----:B------:R-:W-:-:S04]  /*0740*/  IMAD R7, R11, R6, R22 ;  /* 0x000000060b077224 */ /* 0x000fc800078e0216 */
[----:B0-----:R-:W-:-:S06]  /*0750*/  IMAD.WIDE R6, R7, 0x4, R4 ;  /* 0x0000000407067825 */ /* 0x001fcc00078e0204 */
[----:B------:R-:W2:Y:S01]  /*0760*/  LDG.E R6, desc[UR36][R6.64] ;  /* 0x0000002406067981 */ /* 0x000ea2000c1e1900 */
[----:B------:R-:W-:Y:S01]  /*0770*/  IADD3 R21, PT, PT, R9, R12, RZ ;  /* 0x0000000c09157210 */ /* 0x000fe20007ffe0ff */
[----:B------:R-:W-:Y:S01]  /*0780*/  VIADD R14, R14, 0x2 ;  /* 0x000000020e0e7836 */ /* 0x000fe20000000000 */
[C---:B------:R-:W-:Y:S02]  /*0790*/  ISETP.LT.U32.AND P1, PT, R12.reuse, 0x1e, PT ;  /* 0x0000001e0c00780c */ /* 0x040fe40003f21070 */
[----:B------:R-:W-:Y:S01]  /*07a0*/  IADD3 R12, PT, PT, R12, 0x2, RZ ;  /* 0x000000020c0c7810 */ /* 0x000fe20007ffe0ff */
[C---:B------:R-:W-:Y:S01]  /*07b0*/  IMAD.IADD R20, R21.reuse, 0x1, R10 ;  /* 0x0000000115147824 */ /* 0x040fe200078e020a */
[----:B------:R-:W-:Y:S02]  /*07c0*/  LEA R21, R21, R8, 0x7 ;  /* 0x0000000815157211 */ /* 0x000fe400078e38ff */
[----:B------:R-:W-:Y:S01]  /*07d0*/  ISETP.GE.U32.AND P0, PT, R14, R15, PT ;  /* 0x0000000f0e00720c */ /* 0x000fe20003f06070 */
[----:B------:R-:W-:-:S05]  /*07e0*/  IMAD.SHL.U32 R20, R20, 0x4, RZ ;  /* 0x0000000414147824 */ /* 0x000fca00078e00ff */
[----:B------:R-:W-:-:S05]  /*07f0*/  LOP3.LUT R20, R20, 0x7c, RZ, 0xc0, !PT ;  /* 0x0000007c14147812 */ /* 0x000fca00078ec0ff */
[----:B------:R-:W-:-:S05]  /*0800*/  IMAD.IADD R21, R21, 0x1, R20 ;  /* 0x0000000115157824 */ /* 0x000fca00078e0214 */
[----:B--2---:R3:W-:Y:S01]  /*0810*/  STS [R21], R6 ;  /* 0x0000000615007388 */ /* 0x0047e20000000800 */
[----:B------:R-:W-:Y:S05]  /*0820*/  @!P0 BRA P1, `(.L_x_10) ;  /* 0xfffffffc00bc8947 */ /* 0x000fea000083ffff */
.L_x_9:
[----:B------:R-:W-:Y:S01]  /*0830*/  ISETP.GE.AND P0, PT, R18, R15, PT ;  /* 0x0000000f1200720c */ /* 0x000fe20003f06270 */
[----:B------:R-:W-:Y:S05]  /*0840*/  WARPSYNC.ALL ;  /* 0x0000000000007948 */ /* 0x000fea0003800000 */
[----:B------:R-:W-:Y:S01]  /*0850*/  BAR.SYNC.DEFER_BLOCKING 0x0 ;  /* 0x0000000000007b1d */ /* 0x000fe20000010000 */
[----:B------:R-:W-:-:S04]  /*0860*/  ISETP.GE.OR P0, PT, R16, R13, P0 ;  /* 0x0000000d1000720c */ /* 0x000fc80000706670 */
[----:B------:R-:W-:-:S13]  /*0870*/  ISETP.GE.OR P0, PT, R17, R11, P0 ;  /* 0x0000000b1100720c */ /* 0x000fda0000706670 */
[----:B------:R-:W-:Y:S05]  /*0880*/  @P0 BRA `(.L_x_8) ;  /* 0x0000000000480947 */ /* 0x000fea0003800000 */
[----:B------:R-:W0:Y:S01]  /*0890*/  LDC.64 R4, c[0x0][0x380] ;  /* 0x0000e000ff047b82 */ /* 0x000e220000000a00 */
[----:B--2---:R-:W-:Y:S02]  /*08a0*/  IMAD.IADD R23, R10, 0x1, R9 ;  /* 0x000000010a177824 */ /* 0x004fe400078e0209 */
[----:B------:R-:W-:-:S07]  /*08b0*/  IMAD.MOV.U32 R8, RZ, RZ, RZ ;  /* 0x000000ffff087224 */ /* 0x000fce00078e00ff */
.L_x_11:
[-C--:B-1-34-:R-:W-:Y:S02]  /*08c0*/  IADD3 R6, PT, PT, R23, R8.reuse, RZ ;  /* 0x0000000817067210 */ /* 0x09afe40007ffe0ff */
[----:B------:R-:W-:Y:S02]  /*08d0*/  IADD3 R9, PT, PT, R17, R8, RZ ;  /* 0x0000000811097210 */ /* 0x000fe40007ffe0ff */
[----:B------:R-:W-:Y:S01]  /*08e0*/  ISETP.LT.U32.AND P1, PT, R8, 0x1e, PT ;  /* 0x0000001e0800780c */ /* 0x000fe20003f21070 */
[----:B------:R-:W-:Y:S02]  /*08f0*/  IMAD.SHL.U32 R6, R6, 0x4, RZ ;  /* 0x0000000406067824 */ /* 0x000fe400078e00ff */
[----:B------:R-:W-:Y:S02]  /*0900*/  VIADD R12, R9, 0x2 ;  /* 0x00000002090c7836 */ /* 0x000fe40000000000 */
[----:B------:R-:W-:Y:S01]  /*0910*/  VIADD R8, R8, 0x2 ;  /* 0x0000000208087836 */ /* 0x000fe20000000000 */
[----:B------:R-:W-:Y:S01]  /*0920*/  LOP3.LUT R7, R6, 0x7c, RZ, 0xc0, !PT ;  /* 0x0000007c06077812 */ /* 0x000fe200078ec0ff */
[----:B------:R-:W-:Y:S01]  /*0930*/  IMAD R6, R13, R9, R16 ;  /* 0x000000090d067224 */ /* 0x000fe200078e0210 */
[----:B------:R-:W-:-:S03]  /*0940*/  ISETP.GE.AND P0, PT, R12, R11, PT ;  /* 0x0000000b0c00720c */ /* 0x000fc60003f06270 */
[----:B------:R-:W-:Y:S02]  /*0950*/  IMAD.IADD R10, R0, 0x1, R7 ;  /* 0x00000001000a7824 */ /* 0x000fe400078e0207 */
[----:B------:R-:W-:-:S03]  /*0960*/  IMAD R7, R15, R6, R18 ;  /* 0x000000060f077224 */ /* 0x000fc600078e0212 */
[----:B------:R-:W1:Y:S01]  /*0970*/  LDS R21, [R10] ;  /* 0x000000000a157984 */ /* 0x000e620000000800 */
[----:B0-----:R-:W-:-:S05]  /*0980*/  IMAD.WIDE R6, R7, 0x4, R4 ;  /* 0x0000000407067825 */ /* 0x001fca00078e0204 */
[----:B-1----:R4:W-:Y:S01]  /*0990*/  STG.E desc[UR36][R6.64], R21 ;  /* 0x0000001506007986 */ /* 0x0029e2000c101924 */
[----:B------:R-:W-:Y:S05]  /*09a0*/  @!P0 BRA P1, `(.L_x_11) ;  /* 0xfffffffc00c48947 */ /* 0x000fea000083ffff */
.L_x_8:
[----:B------:R-:W-:Y:S05]  /*09b0*/  BSYNC.RECONVERGENT B0 ;  /* 0x0000000000007941 */ /* 0x000fea0003800200 */
.L_x_7:
[----:B------:R-:W2:Y:S02]  /*09c0*/  LDG.E R0, desc[UR36][R2.64] ;  /* 0x0000002402007981 */ /* 0x000ea4000c1e1900 */
[----:B--2---:R-:W-:-:S13]  /*09d0*/  ISETP.NE.AND P0, PT, R0, RZ, PT ;  /* 0x000000ff0000720c */ /* 0x004fda0003f05270 */
[----:B------:R-:W-:Y:S05]  /*09e0*/  @P0 EXIT ;  /* 0x000000000000094d */ /* 0x000fea0003800000 */
[----:B------:R-:W2:Y:S02]  /*09f0*/  LDG.E R2, desc[UR36][R2.64+0x4] ;  /* 0x0000042402027981 */ /* 0x000ea4000c1e1900 */
[----:B--2---:R-:W-:-:S13]  /*0a00*/  ISETP.NE.AND P0, PT, R2, 0x1, PT ;  /* 0x000000010200780c */ /* 0x004fda0003f05270 */
[----:B------:R-:W-:Y:S05]  /*0a10*/  @P0 EXIT ;  /* 0x000000000000094d */ /* 0x000fea0003800000 */
[----:B-----5:R-:W-:-:S04]  /*0a20*/  ISETP.GE.AND P0, PT, R22, R11, PT ;  /* 0x0000000b1600720c */ /* 0x020fc80003f06270 */
[----:B------:R-:W-:-:S04]  /*0a30*/  ISETP.GE.OR P0, PT, R16, R15, P0 ;  /* 0x0000000f1000720c */ /* 0x000fc80000706670 */
[----:B------:R-:W-:-:S13]  /*0a40*/  ISETP.GE.OR P0, PT, R19, R13, P0 ;  /* 0x0000000d1300720c */ /* 0x000fda0000706670 */
[----:B------:R-:W-:Y:S05]  /*0a50*/  @P0 EXIT ;  /* 0x000000000000094d */ /* 0x000fea0003800000 */
[----:B------:R-:W0:Y:S01]  /*0a60*/  LDC.64 R2, c[0x0][0x380] ;  /* 0x0000e000ff027b82 */ /* 0x000e220000000a00 */
[----:B------:R-:W-:Y:S02]  /*0a70*/  HFMA2 R10, -RZ, RZ, 0, 0 ;  /* 0x00000000ff0a7431 */ /* 0x000fe400000001ff */
[----:B------:R-:W-:-:S05]  /*0a80*/  IMAD R0, R16, R13, RZ ;  /* 0x0000000d10007224 */ /* 0x000fca00078e02ff */
[----:B------:R-:W2:Y:S02]  /*0a90*/  LDC.64 R4, c[0x0][0x388] ;  /* 0x0000e200ff047b82 */ /* 0x000ea40000000a00 */
.L_x_12:
[----:B------:R-:W-:-:S04]  /*0aa0*/  IMAD.IADD R17, R19, 0x1, R10 ;  /* 0x0000000113117824 */ /* 0x000fc800078e020a */
[----:B-1-34-:R-:W-:-:S04]  /*0ab0*/  IMAD.IADD R6, R0, 0x1, R17 ;  /* 0x0000000100067824 */ /* 0x01afc800078e0211 */
[----:B0-----:R-:W-:-:S04]  /*0ac0*/  IMAD R7, R11, R6, R22 ;  /* 0x000000060b077224 */ /* 0x001fc800078e0216 */
[----:B--2---:R-:W-:-:S06]  /*0ad0*/  IMAD.WIDE R6, R7, 0x4, R4 ;  /* 0x0000000407067825 */ /* 0x004fcc00078e0204 */
[----:B------:R-:W2:Y:S01]  /*0ae0*/  LDG.E R7, desc[UR36][R6.64] ;  /* 0x0000002406077981 */ /* 0x000ea2000c1e1900 */
[----:B------:R-:W-:Y:S01]  /*0af0*/  IMAD R8, R15, R17, R16 ;  /* 0x000000110f087224 */ /* 0x000fe200078e0210 */
[----:B------:R-:W-:Y:S02]  /*0b00*/  IADD3 R12, PT, PT, R17, 0x2, RZ ;  /* 0x00000002110c7810 */ /* 0x000fe40007ffe0ff */
[----:B------:R-:W-:Y:S01]  /*0b10*/  ISETP.LT.U32.AND P1, PT, R10, 0x1e, PT ;  /* 0x0000001e0a00780c */ /* 0x000fe20003f21070 */
[----:B------:R-:W-:Y:S01]  /*0b20*/  IMAD R9, R11, R8, R22 ;  /* 0x000000080b097224 */ /* 0x000fe200078e0216 */
[----:B------:R-:W-:Y:S01]  /*0b30*/  ISETP.GE.U32.AND P0, PT, R12, R13, PT ;  /* 0x0000000d0c00720c */ /* 0x000fe20003f06070 */
[----:B------:R-:W-:Y:S02]  /*0b40*/  VIADD R10, R10, 0x2 ;  /* 0x000000020a0a7836 */ /* 0x000fe40000000000 */
[----:B0-----:R-:W-:-:S05]  /*0b50*/  IMAD.WIDE R8, R9, 0x4, R2 ;  /* 0x0000000409087825 */ /* 0x001fca00078e0202 */
[----:B--2---:R0:W-:Y:S05]  /*0b60*/  STG.E desc[UR36][R8.64], R7 ;  /* 0x0000000708007986 */ /* 0x0041ea000c101924 */
[----:B------:R-:W-:Y:S05]  /*0b70*/  @!P0 BRA P1, `(.L_x_12) ;  /* 0xfffffffc00c88947 */ /* 0x000fea000083ffff */
[----:B------:R-:W-:Y:S05]  /*0b80*/  EXIT ;  /* 0x000000000000794d */ /* 0x000fea0003800000 */
.L_x_13:
[----:B------:R-:W-:-:S00]  /*0b90*/  BRA `(.L_x_13) ;  /* 0xfffffffc00fc7947 */ /* 0x000fc0000383ffff */
[----:B------:R-:W-:-:S00]  /*0ba0*/  NOP ;  /* 0x0000000000007918 */ /* 0x000fc00000000000 */
        /* <DEDUP_REMOVED lines=13> */
.L_x_40:


//--------------------- .text._Z24transposeNoBankConflictsPfPKfii --------------------------
	.section	.text._Z24transposeNoBankConflictsPfPKfii,"ax",@progbits
	.align	128
        .global         _Z24transposeNoBankConflictsPfPKfii
        .type           _Z24transposeNoBankConflictsPfPKfii,@function
        .size           _Z24transposeNoBankConflictsPfPKfii,(.L_x_41 - _Z24transposeNoBankConflictsPfPKfii)
        .other          _Z24transposeNoBankConflictsPfPKfii,@"STO_CUDA_ENTRY STV_DEFAULT"
_Z24transposeNoBankConflictsPfPKfii:
.text._Z24transposeNoBankConflictsPfPKfii:
[----:B------:R-:W-:Y:S01]  /*0000*/  LDC R1, c[0x0][0x37c] ;  /* 0x0000df00ff017b82 */ /* 0x000fe20000000800 */
[----:B------:R-:W0:Y:S01]  /*0010*/  S2R R3, SR_CTAID.Y ;  /* 0x0000000000037919 */ /* 0x000e220000002600 */
[----:B------:R-:W1:Y:S06]  /*0020*/  LDCU.64 UR8, c[0x0][0x390] ;  /* 0x00007200ff0877ac */ /* 0x000e6c0008000a00 */
[----:B------:R-:W2:Y:S01]  /*0030*/  S2UR UR5, SR_CgaCtaId ;  /* 0x00000000000579c3 */ /* 0x000ea20000008800 */
[----:B------:R-:W-:Y:S01]  /*0040*/  BSSY.RECONVERGENT B0, `(.L_x_14) ;  /* 0x000001f000007945 */ /* 0x000fe20003800200 */
[----:B------:R-:W0:Y:S01]  /*0050*/  S2R R4, SR_TID.Y ;  /* 0x0000000000047919 */ /* 0x000e220000002200 */
[----:B------:R-:W-:Y:S01]  /*0060*/  UMOV UR4, 0x400 ;  /* 0x0000040000047882 */ /* 0x000fe20000000000 */
[----:B------:R-:W3:Y:S01]  /*0070*/  LDCU.64 UR6, c[0x0][0x358] ;  /* 0x00006b00ff0677ac */ /* 0x000ee20008000a00 */
[----:B------:R-:W4:Y:S01]  /*0080*/  S2R R12, SR_TID.X ;  /* 0x00000000000c7919 */ /* 0x000f220000002100 */
[----:B------:R-:W5:Y:S01]  /*0090*/  S2R R5, SR_CTAID.X ;  /* 0x0000000000057919 */ /* 0x000f620000002500 */
[----:B--2---:R-:W-:Y:S01]  /*00a0*/  ULEA UR4, UR5, UR4, 0x18 ;  /* 0x0000000405047291 */ /* 0x004fe2000f8ec0ff */
[----:B0-----:R-:W-:-:S02]  /*00b0*/  IMAD R9, R3, 0x20, R4 ;  /* 0x0000002003097824 */ /* 0x001fc400078e0204 */
[----:B----4-:R-:W-:-:S03]  /*00c0*/  IMAD R0, R3, 0x20, R12 ;  /* 0x0000002003007824 */ /* 0x010fc600078e020c */
[----:B-1----:R-:W-:Y:S02]  /*00d0*/  ISETP.GE.AND P0, PT, R9, UR9, PT ;  /* 0x0000000909007c0c */ /* 0x002fe4000bf06270 */
[----:B------:R-:W-:Y:S02]  /*00e0*/  LEA R10, R12, UR4, 0x2 ;  /* 0x000000040c0a7c11 */ /* 0x000fe4000f8e10ff */
[C---:B-----5:R-:W-:Y:S01]  /*00f0*/  LEA R8, R5.reuse, R12, 0x5 ;  /* 0x0000000c05087211 */ /* 0x060fe200078e28ff */
[----:B------:R-:W-:Y:S01]  /*0100*/  IMAD R5, R5, 0x20, R4 ;  /* 0x0000002005057824 */ /* 0x000fe200078e0204 */
[----:B------:R-:W-:Y:S02]  /*0110*/  ISETP.GE.AND P2, PT, R0, UR9, PT ;  /* 0x0000000900007c0c */ /* 0x000fe4000bf46270 */
[----:B------:R-:W-:Y:S02]  /*0120*/  ISETP.GE.OR P1, PT, R8, UR8, P0 ;  /* 0x0000000808007c0c */ /* 0x000fe40008726670 */
[----:B------:R-:W-:-:S11]  /*0130*/  ISETP.GE.OR P0, PT, R5, UR8, P2 ;  /* 0x0000000805007c0c */ /* 0x000fd60009706670 */
[----:B---3--:R-:W-:Y:S05]  /*0140*/  @P1 BRA `(.L_x_15) ;  /* 0x0000000000381947 */ /* 0x008fea0003800000 */
[----:B------:R-:W0:Y:S01]  /*0150*/  LDC.64 R2, c[0x0][0x388] ;  /* 0x0000e200ff027b82 */ /* 0x000e220000000a00 */
[----:B------:R-:W-:-:S07]  /*0160*/  IMAD.MOV.U32 R11, RZ, RZ, RZ ;  /* 0x000000ffff0b7224 */ /* 0x000fce00078e00ff */
.L_x_16:
[----:B------:R-:W-:-:S05]  /*0170*/  IADD3 R13, PT, PT, R9, R11, RZ ;  /* 0x0000000b090d7210 */ /* 0x000fca0007ffe0ff */
[----:B------:R-:W-:-:S04]  /*0180*/  IMAD R7, R13, UR8, R8 ;  /* 0x000000080d077c24 */ /* 0x000fc8000f8e0208 */
[----:B01----:R-:W-:-:S06]  /*0190*/  IMAD.WIDE R6, R7, 0x4, R2 ;  /* 0x0000000407067825 */ /* 0x003fcc00078e0202 */
[----:B------:R-:W2:Y:S01]  /*01a0*/  LDG.E R6, desc[UR6][R6.64] ;  /* 0x0000000606067981 */ /* 0x000ea2000c1e1900 */
[----:B------:R-:W-:Y:S01]  /*01b0*/  IMAD.IADD R15, R4, 0x1, R11 ;  /* 0x00000001040f7824 */ /* 0x000fe200078e020b */
[----:B------:R-:W-:Y:S02]  /*01c0*/  IADD3 R13, PT, PT, R13, 0x2, RZ ;  /* 0x000000020d0d7810 */ /* 0x000fe40007ffe0ff */
[----:B------:R-:W-:Y:S01]  /*01d0*/  ISETP.LT.U32.AND P2, PT, R11, 0x1e, PT ;  /* 0x0000001e0b00780c */ /* 0x000fe20003f41070 */
[----:B------:R-:W-:Y:S01]  /*01e0*/  IMAD R15, R15, 0x84, R10 ;  /* 0x000000840f0f7824 */ /* 0x000fe200078e020a */
[----:B------:R-:W-:Y:S01]  /*01f0*/  ISETP.GE.U32.AND P1, PT, R13, UR9, PT ;  /* 0x000000090d007c0c */ /* 0x000fe2000bf26070 */
[----:B------:R-:W-:-:S03]  /*0200*/  VIADD R11, R11, 0x2 ;  /* 0x000000020b0b7836 */ /* 0x000fc60000000000 */
[----:B--2---:R1:W-:Y:S09]  /*0210*/  STS [R15], R6 ;  /* 0x000000060f007388 */ /* 0x0043f20000000800 */
[----:B------:R-:W-:Y:S05]  /*0220*/  @!P1 BRA P2, `(.L_x_16) ;  /* 0xfffffffc00d09947 */ /* 0x000fea000103ffff */
.L_x_15:
[----:B------:R-:W-:Y:S05]  /*0230*/  BSYNC.RECONVERGENT B0 ;  /* 0x0000000000007941 */ /* 0x000fea0003800200 */
.L_x_14:
[----:B------:R-:W-:Y:S06]  /*0240*/  BAR.SYNC.DEFER_BLOCKING 0x0 ;  /* 0x0000000000007b1d */ /* 0x000fec0000010000 */
[----:B------:R-:W-:Y:S05]  /*0250*/  @P0 EXIT ;  /* 0x000000000000094d */ /* 0x000fea0003800000 */
[----:B------:R-:W0:Y:S01]  /*0260*/  LDC.64 R2, c[0x0][0x380] ;  /* 0x0000e000ff027b82 */ /* 0x000e220000000a00 */
[----:B------:R-:W-:Y:S01]  /*0270*/  LEA R10, R12, R10, 0x7 ;  /* 0x0000000a0c0a7211 */ /* 0x000fe200078e38ff */
[----:B------:R-:W-:-:S07]  /*0280*/  IMAD.MOV.U32 R8, RZ, RZ, RZ ;  /* 0x000000ffff087224 */ /* 0x000fce00078e00ff */
.L_x_17:
[-C--:B--2---:R-:W-:Y:S02]  /*0290*/  IADD3 R7, PT, PT, R4, R8.reuse, RZ ;  /* 0x0000000804077210 */ /* 0x084fe40007ffe0ff */
[----:B------:R-:W-:Y:S02]  /*02a0*/  IADD3 R9, PT, PT, R5, R8, RZ ;  /* 0x0000000805097210 */ /* 0x000fe40007ffe0ff */
[C---:B------:R-:W-:Y:S01]  /*02b0*/  ISETP.LT.U32.AND P1, PT, R8.reuse, 0x1e, PT ;  /* 0x0000001e0800780c */ /* 0x040fe20003f21070 */
[----:B------:R-:W-:Y:S01]  /*02c0*/  IMAD R11, R7, 0x4, R10 ;  /* 0x00000004070b7824 */ /* 0x000fe200078e020a */
[----:B------:R-:W-:Y:S01]  /*02d0*/  IADD3 R8, PT, PT, R8, 0x2, RZ ;  /* 0x0000000208087810 */ /* 0x000fe20007ffe0ff */
[C---:B------:R-:W-:Y:S02]  /*02e0*/  IMAD R7, R9.reuse, UR9, R0 ;  /* 0x0000000909077c24 */ /* 0x040fe4000f8e0200 */
[----:B------:R-:W-:Y:S02]  /*02f0*/  VIADD R9, R9, 0x2 ;  /* 0x0000000209097836 */ /* 0x000fe40000000000 */
[----:B------:R-:W2:Y:S01]  /*0300*/  LDS R11, [R11] ;  /* 0x000000000b0b7984 */ /* 0x000ea20000000800 */
[----:B01----:R-:W-:-:S02]  /*0310*/  IMAD.WIDE R6, R7, 0x4, R2 ;  /* 0x0000000407067825 */ /* 0x003fc400078e0202 */
[----:B------:R-:W-:-:S03]  /*0320*/  ISETP.GE.AND P0, PT, R9, UR8, PT ;  /* 0x0000000809007c0c */ /* 0x000fc6000bf06270 */
[----:B--2---:R2:W-:Y:S10]  /*0330*/  STG.E desc[UR6][R6.64], R11 ;  /* 0x0000000b06007986 */ /* 0x0045f4000c101906 */
[----:B------:R-:W-:Y:S05]  /*0340*/  @!P0 BRA P1, `(.L_x_17) ;  /* 0xfffffffc00d08947 */ /* 0x000fea000083ffff */
[----:B------:R-:W-:Y:S05]  /*0350*/  EXIT ;  /* 0x000000000000794d */ /* 0x000fea0003800000 */
.L_x_18:
        /* <DEDUP_REMOVED lines=10> */
.L_x_41:


//--------------------- .text._Z18transposeCoalescedPfPKfii --------------------------
	.section	.text._Z18transposeCoalescedPfPKfii,"ax",@progbits
	.align	128
        .global         _Z18transposeCoalescedPfPKfii
        .type           _Z18transposeCoalescedPfPKfii,@function
        .size           _Z18transposeCoalescedPfPKfii,(.L_x_42 - _Z18transposeCoalescedPfPKfii)
        .other          _Z18transposeCoalescedPfPKfii,@"STO_CUDA_ENTRY STV_DEFAULT"
_Z18transposeCoalescedPfPKfii:
.text._Z18transposeCoalescedPfPKfii:
        /* <DEDUP_REMOVED lines=23> */
.L_x_21:
[----:B------:R-:W-:-:S05]  /*0170*/  IADD3 R13, PT, PT, R9, R11, RZ ;  /* 0x0000000b090d7210 */ /* 0x000fca0007ffe0ff */
[----:B------:R-:W-:-:S04]  /*0180*/  IMAD R7, R13, UR8, R8 ;  /* 0x000000080d077c24 */ /* 0x000fc8000f8e0208 */
[----:B01----:R-:W-:-:S06]  /*0190*/  IMAD.WIDE R6, R7, 0x4, R2 ;  /* 0x0000000407067825 */ /* 0x003fcc00078e0202 */
[----:B------:R-:W2:Y:S01]  /*01a0*/  LDG.E R6, desc[UR6][R6.64] ;  /* 0x0000000606067981 */ /* 0x000ea2000c1e1900 */
[----:B------:R-:W-:Y:S01]  /*01b0*/  IMAD.IADD R15, R4, 0x1, R11 ;  /* 0x00000001040f7824 */ /* 0x000fe200078e020b */
[----:B------:R-:W-:Y:S01]  /*01c0*/  ISETP.LT.U32.AND P2, PT, R11, 0x1e, PT ;  /* 0x0000001e0b00780c */ /* 0x000fe20003f41070 */
[----:B------:R-:W-:Y:S01]  /*01d0*/  VIADD R13, R13, 0x2 ;  /* 0x000000020d0d7836 */ /* 0x000fe20000000000 */
[----:B------:R-:W-:Y:S02]  /*01e0*/  IADD3 R11, PT, PT, R11, 0x2, RZ ;  /* 0x000000020b0b7810 */ /* 0x000fe40007ffe0ff */
[----:B------:R-:W-:Y:S02]  /*01f0*/  LEA R15, R15, R10, 0x7 ;  /* 0x0000000a0f0f7211 */ /* 0x000fe400078e38ff */
[----:B------:R-:W-:-:S03]  /*0200*/  ISETP.GE.U32.AND P1, PT, R13, UR9, PT ;  /* 0x000000090d007c0c */ /* 0x000fc6000bf26070 */
[----:B--2---:R1:W-:Y:S10]  /*0210*/  STS [R15], R6 ;  /* 0x000000060f007388 */ /* 0x0043f40000000800 */
[----:B------:R-:W-:Y:S05]  /*0220*/  @!P1 BRA P2, `(.L_x_21) ;  /* 0xfffffffc00d09947 */ /* 0x000fea000103ffff */
.L_x_20:
[----:B------:R-:W-:Y:S05]  /*0230*/  BSYNC.RECONVERGENT B0 ;  /* 0x0000000000007941 */ /* 0x000fea0003800200 */
.L_x_19:
[----:B------:R-:W-:Y:S06]  /*0240*/  BAR.SYNC.DEFER_BLOCKING 0x0 ;  /* 0x0000000000007b1d */ /* 0x000fec0000010000 */
[----:B------:R-:W-:Y:S05]  /*0250*/  @P0 EXIT ;  /* 0x000000000000094d */ /* 0x000fea0003800000 */
[----:B------:R-:W0:Y:S01]  /*0260*/  LDC.64 R2, c[0x0][0x380] ;  /* 0x0000e000ff027b82 */ /* 0x000e220000000a00 */
[----:B------:R-:W-:Y:S02]  /*0270*/  IMAD R10, R12, 0x7c, R10 ;  /* 0x0000007c0c0a7824 */ /* 0x000fe400078e020a */
[----:B------:R-:W-:-:S07]  /*0280*/  IMAD.MOV.U32 R8, RZ, RZ, RZ ;  /* 0x000000ffff087224 */ /* 0x000fce00078e00ff */
.L_x_22:
        /* <DEDUP_REMOVED lines=13> */
.L_x_23:
        /* <DEDUP_REMOVED lines=10> */
.L_x_42:


//--------------------- .text._Z14transposeNaivePfPKfPKiS3_i --------------------------
	.section	.text._Z14transposeNaivePfPKfPKiS3_i,"ax",@progbits
	.align	128
        .global         _Z14transposeNaivePfPKfPKiS3_i
        .type           _Z14transposeNaivePfPKfPKiS3_i,@function
        .size           _Z14transposeNaivePfPKfPKiS3_i,(.L_x_43 - _Z14transposeNaivePfPKfPKiS3_i)
        .other          _Z14transposeNaivePfPKfPKiS3_i,@"STO_CUDA_ENTRY STV_DEFAULT"
_Z14transposeNaivePfPKfPKiS3_i:
.text._Z14transposeNaivePfPKfPKiS3_i:
[----:B------:R-:W-:Y:S08]  /*0000*/  LDC R1, c[0x0][0x37c] ;  /* 0x0000df00ff017b82 */ /* 0x000ff00000000800 */
[----:B------:R-:W0:Y:S01]  /*0010*/  LDC.64 R2, c[0x0][0x398] ;  /* 0x0000e600ff027b82 */ /* 0x000e220000000a00 */
[----:B------:R-:W0:Y:S07]  /*0020*/  LDCU.64 UR4, c[0x0][0x358] ;  /* 0x00006b00ff0477ac */ /* 0x000e2e0008000a00 */
[----:B------:R-:W1:Y:S01]  /*0030*/  LDC.64 R8, c[0x0][0x390] ;  /* 0x0000e400ff087b82 */ /* 0x000e620000000a00 */
[----:B0-----:R-:W2:Y:S01]  /*0040*/  LDG.E R13, desc[UR4][R2.64] ;  /* 0x00000004020d7981 */ /* 0x001ea2000c1e1900 */
[----:B------:R-:W0:Y:S01]  /*0050*/  S2R R12, SR_TID.Z ;  /* 0x00000000000c7919 */ /* 0x000e220000002300 */
[----:B------:R-:W3:Y:S01]  /*0060*/  S2R R6, SR_CTAID.X ;  /* 0x0000000000067919 */ /* 0x000ee20000002500 */
[----:B------:R-:W3:Y:S01]  /*0070*/  S2R R7, SR_TID.X ;  /* 0x0000000000077919 */ /* 0x000ee20000002100 */
[----:B------:R-:W4:Y:S01]  /*0080*/  S2R R10, SR_CTAID.Y ;  /* 0x00000000000a7919 */ /* 0x000f220000002600 */
[----:B------:R-:W4:Y:S02]  /*0090*/  S2R R11, SR_TID.Y ;  /* 0x00000000000b7919 */ /* 0x000f240000002200 */
[----:B------:R-:W0:Y:S01]  /*00a0*/  S2UR UR6, SR_CTAID.Z ;  /* 0x00000000000679c3 */ /* 0x000e220000002700 */
[----:B-1----:R-:W5:Y:S04]  /*00b0*/  LDG.E R0, desc[UR4][R8.64] ;  /* 0x0000000408007981 */ /* 0x002f68000c1e1900 */
[----:B------:R-:W5:Y:S04]  /*00c0*/  LDG.E R4, desc[UR4][R8.64+0x4] ;  /* 0x0000040408047981 */ /* 0x000f68000c1e1900 */
[----:B------:R0:W5:Y:S01]  /*00d0*/  LDG.E R5, desc[UR4][R8.64+0x8] ;  /* 0x0000080408057981 */ /* 0x000162000c1e1900 */
[----:B---3--:R-:W-:Y:S01]  /*00e0*/  IMAD R6, R6, 0x20, R7 ;  /* 0x0000002006067824 */ /* 0x008fe200078e0207 */
[----:B0-----:R-:W-:Y:S01]  /*00f0*/  IADD3 R9, PT, PT, R12, UR6, RZ ;  /* 0x000000060c097c10 */ /* 0x001fe2000fffe0ff */
[----:B----4-:R-:W-:Y:S01]  /*0100*/  IMAD R7, R10, 0x20, R11 ;  /* 0x000000200a077824 */ /* 0x010fe200078e020b */
[----:B--2---:R-:W-:-:S02]  /*0110*/  ISETP.NE.AND P1, PT, R13, 0x1, PT ;  /* 0x000000010d00780c */ /* 0x004fc40003f25270 */
[----:B------:R-:W-:-:S11]  /*0120*/  ISETP.NE.AND P0, PT, R13, RZ, PT ;  /* 0x000000ff0d00720c */ /* 0x000fd60003f05270 */
[----:B------:R-:W-:Y:S05]  /*0130*/  @P1 BRA `(.L_x_24) ;  /* 0x0000000000801947 */ /* 0x000fea0003800000 */
[----:B------:R-:W2:Y:S01]  /*0140*/  LDG.E R8, desc[UR4][R2.64+0x4] ;  /* 0x0000040402087981 */ /* 0x000ea2000c1e1900 */
[----:B-----5:R-:W-:Y:S01]  /*0150*/  ISETP.GE.AND P0, PT, R7, R4, PT ;  /* 0x000000040700720c */ /* 0x020fe20003f06270 */
[----:B------:R-:W-:Y:S03]  /*0160*/  BSSY.RECONVERGENT B0, `(.L_x_24) ;  /* 0x000001d000007945 */ /* 0x000fe60003800200 */
[----:B------:R-:W-:-:S04]  /*0170*/  ISETP.GE.OR P0, PT, R6, R5, P0 ;  /* 0x000000050600720c */ /* 0x000fc80000706670 */
[----:B------:R-:W-:Y:S02]  /*0180*/  ISETP.GE.OR P1, PT, R9, R0, P0 ;  /* 0x000000000900720c */ /* 0x000fe40000726670 */
[----:B------:R-:W-:Y:S02]  /*0190*/  PLOP3.LUT P0, PT, PT, PT, PT, 0x80, 0x8 ;  /* 0x000000000008781c */ /* 0x000fe40003f0f070 */
[----:B--2---:R-:W-:-:S13]  /*01a0*/  ISETP.NE.OR P1, PT, R8, 0x2, P1 ;  /* 0x000000020800780c */ /* 0x004fda0000f25670 */
[----:B------:R-:W-:Y:S05]  /*01b0*/  @P1 BRA `(.L_x_25) ;  /* 0x00000000005c1947 */ /* 0x000fea0003800000 */
[----:B------:R-:W0:Y:S01]  /*01c0*/  LDC.64 R12, c[0x0][0x380] ;  /* 0x0000e000ff0c7b82 */ /* 0x000e220000000a00 */
[C---:B------:R-:W-:Y:S01]  /*01d0*/  IMAD R14, R9.reuse, R5, R6 ;  /* 0x00000005090e7224 */ /* 0x040fe200078e0206 */
[----:B------:R-:W-:Y:S01]  /*01e0*/  BSSY.RECONVERGENT B1, `(.L_x_26) ;  /* 0x0000012000017945 */ /* 0x000fe20003800200 */
[--C-:B------:R-:W-:Y:S02]  /*01f0*/  IMAD R8, R9, R4, R7.reuse ;  /* 0x0000000409087224 */ /* 0x100fe400078e0207 */
[----:B------:R-:W-:Y:S02]  /*0200*/  IMAD.MOV.U32 R19, RZ, RZ, RZ ;  /* 0x000000ffff137224 */ /* 0x000fe400078e00ff */
[----:B------:R-:W-:Y:S01]  /*0210*/  IMAD R18, R4, R14, R7 ;  /* 0x0000000e04127224 */ /* 0x000fe200078e0207 */
[----:B------:R-:W1:Y:S06]  /*0220*/  LDC.64 R10, c[0x0][0x388] ;  /* 0x0000e200ff0a7b82 */ /* 0x000e6c0000000a00 */
.L_x_27:
[----:B------:R-:W-:-:S04]  /*0230*/  IMAD.IADD R14, R8, 0x1, R19 ;  /* 0x00000001080e7824 */ /* 0x000fc800078e0213 */
[----:B--2---:R-:W-:-:S04]  /*0240*/  IMAD R15, R5, R14, R6 ;  /* 0x0000000e050f7224 */ /* 0x004fc800078e0206 */
[----:B-1----:R-:W-:-:S06]  /*0250*/  IMAD.WIDE R14, R15, 0x4, R10 ;  /* 0x000000040f0e7825 */ /* 0x002fcc00078e020a */
[----:B------:R-:W2:Y:S01]  /*0260*/  LDG.E R15, desc[UR4][R14.64] ;  /* 0x000000040e0f7981 */ /* 0x000ea2000c1e1900 */
[----:B------:R-:W-:Y:S01]  /*0270*/  IADD3 R17, PT, PT, R18, R19, RZ ;  /* 0x0000001312117210 */ /* 0x000fe20007ffe0ff */
[C---:B------:R-:W-:Y:S01]  /*0280*/  VIADD R20, R19.reuse, 0x2 ;  /* 0x0000000213147836 */ /* 0x040fe20000000000 */
[----:B------:R-:W-:-:S03]  /*0290*/  ISETP.LT.U32.AND P1, PT, R19, 0x1e, PT ;  /* 0x0000001e1300780c */ /* 0x000fc60003f21070 */
[----:B0-----:R-:W-:Y:S01]  /*02a0*/  IMAD.WIDE R16, R17, 0x4, R12 ;  /* 0x0000000411107825 */ /* 0x001fe200078e020c */
[----:B------:R-:W-:-:S03]  /*02b0*/  IADD3 R21, PT, PT, R7, R20, RZ ;  /* 0x0000001407157210 */ /* 0x000fc60007ffe0ff */
[----:B------:R-:W-:Y:S01]  /*02c0*/  IMAD.MOV.U32 R19, RZ, RZ, R20 ;  /* 0x000000ffff137224 */ /* 0x000fe200078e0014 */
[----:B------:R-:W-:Y:S01]  /*02d0*/  ISETP.GE.U32.AND P0, PT, R21, R4, PT ;  /* 0x000000041500720c */ /* 0x000fe20003f06070 */
[----:B--2---:R2:W-:-:S12]  /*02e0*/  STG.E desc[UR4][R16.64], R15 ;  /* 0x0000000f10007986 */ /* 0x0045d8000c101904 */
[----:B------:R-:W-:Y:S05]  /*02f0*/  @!P0 BRA P1, `(.L_x_27) ;  /* 0xfffffffc00cc8947 */ /* 0x000fea000083ffff */
[----:B------:R-:W-:Y:S05]  /*0300*/  BSYNC.RECONVERGENT B1 ;  /* 0x0000000000017941 */ /* 0x000fea0003800200 */
.L_x_26:
[----:B------:R-:W3:Y:S02]  /*0310*/  LDG.E R8, desc[UR4][R2.64] ;  /* 0x0000000402087981 */ /* 0x000ee4000c1e1900 */
[----:B---3--:R-:W-:-:S13]  /*0320*/  ISETP.NE.AND P0, PT, R8, RZ, PT ;  /* 0x000000ff0800720c */ /* 0x008fda0003f05270 */
.L_x_25:
[----:B------:R-:W-:Y:S05]  /*0330*/  BSYNC.RECONVERGENT B0 ;  /* 0x0000000000007941 */ /* 0x000fea0003800200 */
.L_x_24:
[----:B------:R-:W-:Y:S05]  /*0340*/  @P0 EXIT ;  /* 0x000000000000094d */ /* 0x000fea0003800000 */
[----:B------:R-:W3:Y:S02]  /*0350*/  LDG.E R8, desc[UR4][R2.64+0x4] ;  /* 0x0000040402087981 */ /* 0x000ee4000c1e1900 */
[----:B---3--:R-:W-:-:S13]  /*0360*/  ISETP.NE.AND P0, PT, R8, 0x2, PT ;  /* 0x000000020800780c */ /* 0x008fda0003f05270 */
[----:B------:R-:W-:Y:S05]  /*0370*/  @P0 BRA `(.L_x_28) ;  /* 0x00000000007c0947 */ /* 0x000fea0003800000 */
[----:B-----5:R-:W-:Y:S01]  /*0380*/  ISETP.GE.AND P0, PT, R7, R0, PT ;  /* 0x000000000700720c */ /* 0x020fe20003f06270 */
[----:B------:R-:W-:Y:S01]  /*0390*/  BSSY.RECONVERGENT B0, `(.L_x_28) ;  /* 0x000001d000007945 */ /* 0x000fe20003800200 */
[----:B------:R-:W-:Y:S02]  /*03a0*/  HFMA2 R8, -RZ, RZ, 0, 1.1920928955078125e-07 ;  /* 0x00000002ff087431 */ /* 0x000fe400000001ff */
[----:B------:R-:W-:-:S04]  /*03b0*/  ISETP.GE.OR P0, PT, R6, R5, P0 ;  /* 0x000000050600720c */ /* 0x000fc80000706670 */
[----:B------:R-:W-:-:S13]  /*03c0*/  ISETP.GE.OR P0, PT, R9, R4, P0 ;  /* 0x000000040900720c */ /* 0x000fda0000706670 */
[----:B------:R-:W-:Y:S05]  /*03d0*/  @P0 BRA `(.L_x_29) ;  /* 0x0000000000600947 */ /* 0x000fea0003800000 */
[----:B------:R-:W0:Y:S01]  /*03e0*/  LDC.64 R10, c[0x0][0x380] ;  /* 0x0000e000ff0a7b82 */ /* 0x000e220000000a00 */
[----:B--2---:R-:W-:Y:S01]  /*03f0*/  IMAD R15, R6, R4, R9 ;  /* 0x00000004060f7224 */ /* 0x004fe200078e0209 */
[----:B------:R-:W-:Y:S01]  /*0400*/  BSSY.RECONVERGENT B1, `(.L_x_30) ;  /* 0x0000011000017945 */ /* 0x000fe20003800200 */
[----:B------:R-:W-:Y:S02]  /*0410*/  IMAD.MOV.U32 R18, RZ, RZ, RZ ;  /* 0x000000ffff127224 */ /* 0x000fe400078e00ff */
[----:B------:R-:W-:-:S03]  /*0420*/  IMAD R8, R0, R15, RZ ;  /* 0x0000000f00087224 */ /* 0x000fc600078e02ff */
[----:B------:R-:W1:Y:S04]  /*0430*/  LDC.64 R12, c[0x0][0x388] ;  /* 0x0000e200ff0c7b82 */ /* 0x000e680000000a00 */
.L_x_31:
[----:B------:R-:W-:-:S05]  /*0440*/  IADD3 R19, PT, PT, R7, R18, RZ ;  /* 0x0000001207137210 */ /* 0x000fca0007ffe0ff */
[----:B------:R-:W-:-:S04]  /*0450*/  IMAD R14, R4, R19, R9 ;  /* 0x00000013040e7224 */ /* 0x000fc800078e0209 */
[----:B--2---:R-:W-:-:S04]  /*0460*/  IMAD R15, R5, R14, R6 ;  /* 0x0000000e050f7224 */ /* 0x004fc800078e0206 */
[----:B-1----:R-:W-:-:S06]  /*0470*/  IMAD.WIDE R14, R15, 0x4, R12 ;  /* 0x000000040f0e7825 */ /* 0x002fcc00078e020c */
[----:B------:R-:W2:Y:S01]  /*0480*/  LDG.E R15, desc[UR4][R14.64] ;  /* 0x000000040e0f7981 */ /* 0x000ea2000c1e1900 */
[----:B------:R-:W-:Y:S01]  /*0490*/  IMAD.IADD R17, R8, 0x1, R19 ;  /* 0x0000000108117824 */ /* 0x000fe200078e0213 */
[----:B------:R-:W-:Y:S02]  /*04a0*/  IADD3 R19, PT, PT, R19, 0x2, RZ ;  /* 0x0000000213137810 */ /* 0x000fe40007ffe0ff */
[----:B------:R-:W-:Y:S01]  /*04b0*/  ISETP.LT.U32.AND P1, PT, R18, 0x1e, PT ;  /* 0x0000001e1200780c */ /* 0x000fe20003f21070 */
[----:B0-----:R-:W-:Y:S01]  /*04c0*/  IMAD.WIDE R16, R17, 0x4, R10 ;  /* 0x0000000411107825 */ /* 0x001fe200078e020a */
[----:B------:R-:W-:-:S03]  /*04d0*/  ISETP.GE.U32.AND P0, PT, R19, R0, PT ;  /* 0x000000001300720c */ /* 0x000fc60003f06070 */
[----:B------:R-:W-:Y:S01]  /*04e0*/  VIADD R18, R18, 0x2 ;  /* 0x0000000212127836 */ /* 0x000fe20000000000 */
[----:B--2---:R2:W-:Y:S09]  /*04f0*/  STG.E desc[UR4][R16.64], R15 ;  /* 0x0000000f10007986 */ /* 0x0045f2000c101904 */
[----:B------:R-:W-:Y:S05]  /*0500*/  @!P0 BRA P1, `(.L_x_31) ;  /* 0xfffffffc00cc8947 */ /* 0x000fea000083ffff */
[----:B------:R-:W-:Y:S05]  /*0510*/  BSYNC.RECONVERGENT B1 ;  /* 0x0000000000017941 */ /* 0x000fea0003800200 */
.L_x_30:
[----:B------:R-:W3:Y:S02]  /*0520*/  LDG.E R8, desc[UR4][R2.64] ;  /* 0x0000000402087981 */ /* 0x000ee4000c1e1900 */
[----:B---3--:R-:W-:-:S13]  /*0530*/  ISETP.NE.AND P0, PT, R8, RZ, PT ;  /* 0x000000ff0800720c */ /* 0x008fda0003f05270 */
[----:B------:R-:W-:Y:S05]  /*0540*/  @P0 EXIT ;  /* 0x000000000000094d */ /* 0x000fea0003800000 */
[----:B------:R0:W5:Y:S02]  /*0550*/  LDG.E R8, desc[UR4][R2.64+0x4] ;  /* 0x0000040402087981 */ /* 0x000164000c1e1900 */
.L_x_29:
[----:B------:R-:W-:Y:S05]  /*0560*/  BSYNC.RECONVERGENT B0 ;  /* 0x0000000000007941 */ /* 0x000fea0003800200 */
.L_x_28:
[----:B-----5:R-:W-:-:S13]  /*0570*/  ISETP.NE.AND P0, PT, R8, 0x1, PT ;  /* 0x000000010800780c */ /* 0x020fda0003f05270 */
[----:B------:R-:W-:Y:S05]  /*0580*/  @P0 EXIT ;  /* 0x000000000000094d */ /* 0x000fea0003800000 */
[----:B------:R-:W-:-:S04]  /*0590*/  ISETP.GE.AND P0, PT, R7, R4, PT ;  /* 0x000000040700720c */ /* 0x000fc80003f06270 */
[----:B------:R-:W-:-:S04]  /*05a0*/  ISETP.GE.OR P0, PT, R6, R5, P0 ;  /* 0x000000050600720c */ /* 0x000fc80000706670 */
[----:B------:R-:W-:-:S13]  /*05b0*/  ISETP.GE.OR P0, PT, R9, R0, P0 ;  /* 0x000000000900720c */ /* 0x000fda0000706670 */
[----:B------:R-:W-:Y:S05]  /*05c0*/  @P0 EXIT ;  /* 0x000000000000094d */ /* 0x000fea0003800000 */
[----:B0-----:R-:W0:Y:S01]  /*05d0*/  LDC.64 R2, c[0x0][0x380] ;  /* 0x0000e000ff027b82 */ /* 0x001e220000000a00 */
[----:B------:R-:W-:Y:S01]  /*05e0*/  IMAD R8, R9, R4, RZ ;  /* 0x0000000409087224 */ /* 0x000fe200078e02ff */
[----:B--2---:R-:W-:-:S06]  /*05f0*/  MOV R16, RZ ;  /* 0x000000ff00107202 */ /* 0x004fcc0000000f00 */
[----:B------:R-:W1:Y:S02]  /*0600*/  LDC.64 R10, c[0x0][0x388] ;  /* 0x0000e200ff0a7b82 */ /* 0x000e640000000a00 */
.L_x_32:
[----:B------:R-:W-:-:S05]  /*0610*/  IMAD.IADD R17, R7, 0x1, R16 ;  /* 0x0000000107117824 */ /* 0x000fca00078e0210 */
[----:B------:R-:W-:-:S05]  /*0620*/  IADD3 R12, PT, PT, R8, R17, RZ ;  /* 0x00000011080c7210 */ /* 0x000fca0007ffe0ff */
[----:B--2---:R-:W-:-:S04]  /*0630*/  IMAD R13, R5, R12, R6 ;  /* 0x0000000c050d7224 */ /* 0x004fc800078e0206 */
[----:B-1----:R-:W-:-:S06]  /*0640*/  IMAD.WIDE R12, R13, 0x4, R10 ;  /* 0x000000040d0c7825 */ /* 0x002fcc00078e020a */
[----:B------:R-:W2:Y:S01]  /*0650*/  LDG.E R13, desc[UR4][R12.64] ;  /* 0x000000040c0d7981 */ /* 0x000ea2000c1e1900 */
[----:B------:R-:W-:Y:S01]  /*0660*/  IMAD R14, R0, R17, R9 ;  /* 0x00000011000e7224 */ /* 0x000fe200078e0209 */
[C---:B------:R-:W-:Y:S01]  /*0670*/  ISETP.LT.U32.AND P1, PT, R16.reuse, 0x1e, PT ;  /* 0x0000001e1000780c */ /* 0x040fe20003f21070 */
[----:B------:R-:W-:Y:S01]  /*0680*/  VIADD R17, R17, 0x2 ;  /* 0x0000000211117836 */ /* 0x000fe20000000000 */
[----:B------:R-:W-:Y:S01]  /*0690*/  IADD3 R16, PT, PT, R16, 0x2, RZ ;  /* 0x0000000210107810 */ /* 0x000fe20007ffe0ff */
[----:B------:R-:W-:-:S03]  /*06a0*/  IMAD R15, R5, R14, R6 ;  /* 0x0000000e050f7224 */ /* 0x000fc600078e0206 */
[----:B------:R-:W-:Y:S01]  /*06b0*/  ISETP.GE.U32.AND P0, PT, R17, R4, PT ;  /* 0x000000041100720c */ /* 0x000fe20003f06070 */
[----:B0-----:R-:W-:-:S05]  /*06c0*/  IMAD.WIDE R14, R15, 0x4, R2 ;  /* 0x000000040f0e7825 */ /* 0x001fca00078e0202 */
[----:B--2---:R2:W-:Y:S07]  /*06d0*/  STG.E desc[UR4][R14.64], R13 ;  /* 0x0000000d0e007986 */ /* 0x0045ee000c101904 */
[----:B------:R-:W-:Y:S05]  /*06e0*/  @!P0 BRA P1, `(.L_x_32) ;  /* 0xfffffffc00c88947 */ /* 0x000fea000083ffff */
[----:B------:R-:W-:Y:S05]  /*06f0*/  EXIT ;  /* 0x000000000000794d */ /* 0x000fea0003800000 */
.L_x_33:
        /* <DEDUP_REMOVED lines=16> */
.L_x_43:


//--------------------- .text._Z13copySharedMemPfPKfii --------------------------
	.section	.text._Z13copySharedMemPfPKfii,"ax",@progbits
	.align	128
        .global         _Z13copySharedMemPfPKfii
        .type           _Z13copySharedMemPfPKfii,@function
        .size           _Z13copySharedMemPfPKfii,(.L_x_44 - _Z13copySharedMemPfPKfii)
        .other          _Z13copySharedMemPfPKfii,@"STO_CUDA_ENTRY STV_DEFAULT"
_Z13copySharedMemPfPKfii:
.text._Z13copySharedMemPfPKfii:
[----:B------:R-:W-:Y:S01]  /*0000*/  LDC R1, c[0x0][0x37c] ;  /* 0x0000df00ff017b82 */ /* 0x000fe20000000800 */
[----:B------:R-:W0:Y:S01]  /*0010*/  S2R R3, SR_CTAID.Y ;  /* 0x0000000000037919 */ /* 0x000e220000002600 */
[----:B------:R-:W1:Y:S01]  /*0020*/  LDCU.64 UR8, c[0x0][0x390] ;  /* 0x00007200ff0877ac */ /* 0x000e620008000a00 */
[----:B------:R-:W0:Y:S01]  /*0030*/  S2R R2, SR_TID.Y ;  /* 0x0000000000027919 */ /* 0x000e220000002200 */
[----:B------:R-:W2:Y:S01]  /*0040*/  S2R R5, SR_CTAID.X ;  /* 0x0000000000057919 */ /* 0x000ea20000002500 */
[----:B------:R-:W2:Y:S01]  /*0050*/  S2R R0, SR_TID.X ;  /* 0x0000000000007919 */ /* 0x000ea20000002100 */
[----:B0-----:R-:W-:-:S05]  /*0060*/  IMAD R3, R3, 0x20, R2 ;  /* 0x0000002003037824 */ /* 0x001fca00078e0202 */
[----:B-1----:R-:W-:Y:S01]  /*0070*/  ISETP.GE.AND P0, PT, R3, UR9, PT ;  /* 0x0000000903007c0c */ /* 0x002fe2000bf06270 */
[----:B--2---:R-:W-:-:S05]  /*0080*/  IMAD R8, R5, 0x20, R0 ;  /* 0x0000002005087824 */ /* 0x004fca00078e0200 */
[----:B------:R-:W-:-:S13]  /*0090*/  ISETP.GE.OR P0, PT, R8, UR8, P0 ;  /* 0x0000000808007c0c */ /* 0x000fda0008706670 */
[----:B------:R-:W-:Y:S05]  /*00a0*/  @P0 EXIT ;  /* 0x000000000000094d */ /* 0x000fea0003800000 */
[----:B------:R-:W0:Y:S01]  /*00b0*/  S2UR UR5, SR_CgaCtaId ;  /* 0x00000000000579c3 */ /* 0x000e220000008800 */
[----:B------:R-:W-:Y:S01]  /*00c0*/  HFMA2 R9, -RZ, RZ, 0, 0 ;  /* 0x00000000ff097431 */ /* 0x000fe200000001ff */
[----:B------:R-:W-:Y:S01]  /*00d0*/  BSSY.RECONVERGENT B0, `(.L_x_34) ;  /* 0x0000012000007945 */ /* 0x000fe20003800200 */
[----:B------:R-:W-:Y:S01]  /*00e0*/  UMOV UR4, 0x400 ;  /* 0x0000040000047882 */ /* 0x000fe20000000000 */
[----:B------:R-:W1:Y:S04]  /*00f0*/  LDCU.64 UR6, c[0x0][0x358] ;  /* 0x00006b00ff0677ac */ /* 0x000e680008000a00 */
[----:B------:R-:W2:Y:S01]  /*0100*/  LDC.64 R4, c[0x0][0x388] ;  /* 0x0000e200ff047b82 */ /* 0x000ea20000000a00 */
[----:B01----:R-:W-:-:S12]  /*0110*/  ULEA UR4, UR5, UR4, 0x18 ;  /* 0x0000000405047291 */ /* 0x003fd8000f8ec0ff */
.L_x_35:
[----:B------:R-:W-:-:S04]  /*0120*/  IMAD.IADD R11, R3, 0x1, R9 ;  /* 0x00000001030b7824 */ /* 0x000fc800078e0209 */
[----:B------:R-:W-:-:S04]  /*0130*/  IMAD R7, R11, UR8, R8 ;  /* 0x000000080b077c24 */ /* 0x000fc8000f8e0208 */
[----:B0-2---:R-:W-:-:S06]  /*0140*/  IMAD.WIDE R6, R7, 0x4, R4 ;  /* 0x0000000407067825 */ /* 0x005fcc00078e0204 */
[----:B------:R-:W2:Y:S01]  /*0150*/  LDG.E R6, desc[UR6][R6.64] ;  /* 0x0000000606067981 */ /* 0x000ea2000c1e1900 */
[----:B------:R-:W-:Y:S01]  /*0160*/  IMAD.IADD R13, R2, 0x1, R9 ;  /* 0x00000001020d7824 */ /* 0x000fe200078e0209 */
[----:B------:R-:W-:Y:S01]  /*0170*/  ISETP.LT.U32.AND P1, PT, R9, 0x1e, PT ;  /* 0x0000001e0900780c */ /* 0x000fe20003f21070 */
[----:B------:R-:W-:Y:S01]  /*0180*/  VIADD R11, R11, 0x2 ;  /* 0x000000020b0b7836 */ /* 0x000fe20000000000 */
[----:B------:R-:W-:Y:S02]  /*0190*/  IADD3 R9, PT, PT, R9, 0x2, RZ ;  /* 0x0000000209097810 */ /* 0x000fe40007ffe0ff */
[----:B------:R-:W-:Y:S02]  /*01a0*/  LEA R13, R13, R0, 0x5 ;  /* 0x000000000d0d7211 */ /* 0x000fe400078e28ff */
[----:B------:R-:W-:Y:S02]  /*01b0*/  ISETP.GE.U32.AND P0, PT, R11, UR9, PT ;  /* 0x000000090b007c0c */ /* 0x000fe4000bf06070 */
[----:B------:R-:W-:-:S05]  /*01c0*/  LEA R13, R13, UR4, 0x2 ;  /* 0x000000040d0d7c11 */ /* 0x000fca000f8e10ff */
[----:B--2---:R0:W-:Y:S06]  /*01d0*/  STS [R13], R6 ;  /* 0x000000060d007388 */ /* 0x0041ec0000000800 */
[----:B------:R-:W-:Y:S05]  /*01e0*/  @!P0 BRA P1, `(.L_x_35) ;  /* 0xfffffffc00cc8947 */ /* 0x000fea000083ffff */
[----:B------:R-:W-:Y:S05]  /*01f0*/  BSYNC.RECONVERGENT B0 ;  /* 0x0000000000007941 */ /* 0x000fea0003800200 */
.L_x_34:
[----:B------:R-:W-:Y:S01]  /*0200*/  BAR.SYNC.DEFER_BLOCKING 0x0 ;  /* 0x0000000000007b1d */ /* 0x000fe20000010000 */
[----:B------:R-:W-:-:S13]  /*0210*/  ISETP.GE.U32.AND P0, PT, R3, UR9, PT ;  /* 0x0000000903007c0c */ /* 0x000fda000bf06070 */
[----:B------:R-:W-:Y:S05]  /*0220*/  @P0 EXIT ;  /* 0x000000000000094d */ /* 0x000fea0003800000 */
[----:B0-----:R-:W0:Y:S01]  /*0230*/  LDC.64 R6, c[0x0][0x380] ;  /* 0x0000e000ff067b82 */ /* 0x001e220000000a00 */
[----:B------:R-:W-:Y:S01]  /*0240*/  IMAD.MOV.U32 R9, RZ, RZ, RZ ;  /* 0x000000ffff097224 */ /* 0x000fe200078e00ff */
[----:B------:R-:W1:Y:S06]  /*0250*/  LDCU.64 UR8, c[0x0][0x390] ;  /* 0x00007200ff0877ac */ /* 0x000e6c0008000a00 */
.L_x_36:
[-C--:B0-----:R-:W-:Y:S02]  /*0260*/  IADD3 R5, PT, PT, R2, R9.reuse, RZ ;  /* 0x0000000902057210 */ /* 0x081fe40007ffe0ff */
[----:B------:R-:W-:Y:S02]  /*0270*/  IADD3 R11, PT, PT, R3, R9, RZ ;  /* 0x00000009030b7210 */ /* 0x000fe40007ffe0ff */
[----:B------:R-:W-:Y:S01]  /*0280*/  ISETP.GE.U32.AND P0, PT, R9, 0x1e, PT ;  /* 0x0000001e0900780c */ /* 0x000fe20003f06070 */
[----:B------:R-:W-:-:S05]  /*0290*/  IMAD R5, R5, 0x20, R0 ;  /* 0x0000002005057824 */ /* 0x000fca00078e0200 */
[----:B------:R-:W-:Y:S01]  /*02a0*/  LEA R10, R5, UR4, 0x2 ;  /* 0x00000004050a7c11 */ /* 0x000fe2000f8e10ff */
[C---:B-1----:R-:W-:Y:S02]  /*02b0*/  IMAD R5, R11.reuse, UR8, R8 ;  /* 0x000000080b057c24 */ /* 0x042fe4000f8e0208 */
[----:B------:R-:W-:Y:S02]  /*02c0*/  VIADD R11, R11, 0x2 ;  /* 0x000000020b0b7836 */ /* 0x000fe40000000000 */
[----:B------:R-:W1:Y:S01]  /*02d0*/  LDS R13, [R10] ;  /* 0x000000000a0d7984 */ /* 0x000e620000000800 */
[----:B0-----:R-:W-:Y:S02]  /*02e0*/  IMAD.WIDE R4, R5, 0x4, R6 ;  /* 0x0000000405047825 */ /* 0x001fe400078e0206 */
[----:B------:R-:W-:-:S03]  /*02f0*/  ISETP.GE.U32.AND P1, PT, R11, UR9, PT ;  /* 0x000000090b007c0c */ /* 0x000fc6000bf26070 */
[----:B-1----:R0:W-:Y:S01]  /*0300*/  STG.E desc[UR6][R4.64], R13 ;  /* 0x0000000d04007986 */ /* 0x0021e2000c101906 */
[----:B------:R-:W-:Y:S09]  /*0310*/  @P0 EXIT ;  /* 0x000000000000094d */ /* 0x000ff20003800000 */
[----:B------:R-:W-:Y:S01]  /*0320*/  IADD3 R9, PT, PT, R9, 0x2, RZ ;  /* 0x0000000209097810 */ /* 0x000fe20007ffe0ff */
[----:B------:R-:W-:Y:S06]  /*0330*/  @!P1 BRA `(.L_x_36) ;  /* 0xfffffffc00c89947 */ /* 0x000fec000383ffff */
[----:B------:R-:W-:Y:S05]  /*0340*/  EXIT ;  /* 0x000000000000794d */ /* 0x000fea0003800000 */
.L_x_37:
        /* <DEDUP_REMOVED lines=11> */
.L_x_44:


//--------------------- .text._Z4copyPfPKfii      --------------------------
	.section	.text._Z4copyPfPKfii,"ax",@progbits
	.align	128
        .global         _Z4copyPfPKfii
        .type           _Z4copyPfPKfii,@function
        .size           _Z4copyPfPKfii,(.L_x_45 - _Z4copyPfPKfii)
        .other          _Z4copyPfPKfii,@"STO_CUDA_ENTRY STV_DEFAULT"
_Z4copyPfPKfii:
.text._Z4copyPfPKfii:
        /* <DEDUP_REMOVED lines=11> */
[----:B------:R-:W0:Y:S01]  /*00b0*/  LDC.64 R8, c[0x0][0x380] ;  /* 0x0000e000ff087b82 */ /* 0x000e220000000a00 */
[----:B------:R-:W-:Y:S01]  /*00c0*/  HFMA2 R11, -RZ, RZ, 0, 0 ;  /* 0x00000000ff0b7431 */ /* 0x000fe200000001ff */
[----:B------:R-:W1:Y:S06]  /*00d0*/  LDCU.64 UR4, c[0x0][0x358] ;  /* 0x00006b00ff0477ac */ /* 0x000e6c0008000a00 */
[----:B------:R-:W2:Y:S02]  /*00e0*/  LDC.64 R6, c[0x0][0x388] ;  /* 0x0000e200ff067b82 */ /* 0x000ea40000000a00 */
.L_x_38:
[----:B------:R-:W-:-:S04]  /*00f0*/  IMAD.IADD R13, R10, 0x1, R11 ;  /* 0x000000010a0d7824 */ /* 0x000fc800078e020b */
[----:B---3--:R-:W-:-:S04]  /*0100*/  IMAD R5, R13, UR6, R0 ;  /* 0x000000060d057c24 */ /* 0x008fc8000f8e0200 */
[----:B--2---:R-:W-:-:S06]  /*0110*/  IMAD.WIDE R2, R5, 0x4, R6 ;  /* 0x0000000405027825 */ /* 0x004fcc00078e0206 */
[----:B-1----:R-:W2:Y:S01]  /*0120*/  LDG.E R3, desc[UR4][R2.64] ;  /* 0x0000000402037981 */ /* 0x002ea2000c1e1900 */
[----:B0-----:R-:W-:Y:S01]  /*0130*/  IMAD.WIDE R4, R5, 0x4, R8 ;  /* 0x0000000405047825 */ /* 0x001fe200078e0208 */
[----:B------:R-:W-:Y:S02]  /*0140*/  IADD3 R13, PT, PT, R13, 0x2, RZ ;  /* 0x000000020d0d7810 */ /* 0x000fe40007ffe0ff */
[----:B------:R-:W-:Y:S02]  /*0150*/  ISETP.LT.U32.AND P1, PT, R11, 0x1e, PT ;  /* 0x0000001e0b00780c */ /* 0x000fe40003f21070 */
[----:B------:R-:W-:Y:S02]  /*0160*/  ISETP.GE.U32.AND P0, PT, R13, UR7, PT ;  /* 0x000000070d007c0c */ /* 0x000fe4000bf06070 */
[----:B------:R-:W-:Y:S01]  /*0170*/  IADD3 R11, PT, PT, R11, 0x2, RZ ;  /* 0x000000020b0b7810 */ /* 0x000fe20007ffe0ff */
[----:B--2---:R3:W-:Y:S10]  /*0180*/  STG.E desc[UR4][R4.64], R3 ;  /* 0x0000000304007986 */ /* 0x0047f4000c101904 */
[----:B------:R-:W-:Y:S05]  /*0190*/  @!P0 BRA P1, `(.L_x_38) ;  /* 0xfffffffc00d48947 */ /* 0x000fea000083ffff */
[----:B------:R-:W-:Y:S05]  /*01a0*/  EXIT ;  /* 0x000000000000794d */ /* 0x000fea0003800000 */
.L_x_39:
        /* <DEDUP_REMOVED lines=13> */
.L_x_45:


//--------------------- .nv.global.init           --------------------------
	.section	.nv.global.init,"aw",@progbits
.nv.global.init:
	.type		$str,@object
	.size		$str,($str$1 - $str)
$str:
        /*0000*/ 	.byte	0x74, 0x68, 0x72, 0x65, 0x61, 0x64, 0x49, 0x64, 0x78, 0x2e, 0x7a, 0x3d, 0x3d, 0x30, 0x00
	.type		$str$1,@object
	.size		$str$1,(__unnamed_1 - $str$1)
$str$1:
        /*000f*/ 	.byte	0x2f, 0x74, 0x6d, 0x70, 0x2f, 0x73, 0x61, 0x73, 0x73, 0x5f, 0x63, 0x75, 0x5f, 0x6f, 0x72, 0x32
        /*001f*/ 	.byte	0x6e, 0x78, 0x6c, 0x70, 0x6a, 0x2f, 0x6b, 0x2e, 0x63, 0x75, 0x00
	.type		__unnamed_1,@object
	.size		__unnamed_1,(.L_0 - __unnamed_1)
__unnamed_1:
        /*002a*/ 	.byte	0x76, 0x6f, 0x69, 0x64, 0x20, 0x74, 0x72, 0x61, 0x6e, 0x73, 0x70, 0x6f, 0x73, 0x65, 0x49, 0x6e
        /*003a*/ 	.byte	0x70, 0x6c, 0x61, 0x63, 0x65, 0x28, 0x66, 0x6c, 0x6f, 0x61, 0x74, 0x20, 0x2a, 0x2c, 0x20, 0x63
        /*004a*/ 	.byte	0x6f, 0x6e, 0x73, 0x74, 0x20, 0x66, 0x6c, 0x6f, 0x61, 0x74, 0x20, 0x2a, 0x2c, 0x20, 0x63, 0x6f
        /*005a*/ 	.byte	0x6e, 0x73, 0x74, 0x20, 0x69, 0x6e, 0x74, 0x20, 0x2a, 0x2c, 0x20, 0x63, 0x6f, 0x6e, 0x73, 0x74
        /*006a*/ 	.byte	0x20, 0x69, 0x6e, 0x74, 0x20, 0x2a, 0x2c, 0x20, 0x69, 0x6e, 0x74, 0x29, 0x00
.L_0:


//--------------------- .nv.shared._Z16transposeInplacePfPKfPKiS3_i --------------------------
	.section	.nv.shared._Z16transposeInplacePfPKfPKiS3_i,"aw",@nobits
	.sectionflags	@""
	.align	4
.nv.shared._Z16transposeInplacePfPKfPKiS3_i:
	.zero		5120


//--------------------- .nv.shared.reserved.0     --------------------------
	.section	.nv.shared.reserved.0,"aw",@nobits
	.weak		__nv_reservedSMEM_offset_0_alias
	.size		__nv_reservedSMEM_offset_0_alias, 0, 64
	.other		__nv_reservedSMEM_offset_0_alias,@"STO_CUDA_RESERVED_SHARED STV_DEFAULT"
__nv_reservedSMEM_offset_0_alias:
	.zero		0
	.zero		64


//--------------------- .nv.shared._Z24transposeNoBankConflictsPfPKfii --------------------------
	.section	.nv.shared._Z24transposeNoBankConflictsPfPKfii,"aw",@nobits
	.sectionflags	@""
	.align	4
.nv.shared._Z24transposeNoBankConflictsPfPKfii:
	.zero		5248


//--------------------- .nv.shared._Z18transposeCoalescedPfPKfii --------------------------
	.section	.nv.shared._Z18transposeCoalescedPfPKfii,"aw",@nobits
	.sectionflags	@""
	.align	4
.nv.shared._Z18transposeCoalescedPfPKfii:
	.zero		5120


//--------------------- .nv.shared._Z13copySharedMemPfPKfii --------------------------
	.section	.nv.shared._Z13copySharedMemPfPKfii,"aw",@nobits
	.sectionflags	@""
	.align	4
.nv.shared._Z13copySharedMemPfPKfii:
	.zero		5120


//--------------------- .nv.constant0._Z16transposeInplacePfPKfPKiS3_i --------------------------
	.section	.nv.constant0._Z16transposeInplacePfPKfPKiS3_i,"a",@progbits
	.sectionflags	@""
	.align	4
.nv.constant0._Z16transposeInplacePfPKfPKiS3_i:
	.zero		932


//--------------------- .nv.constant0._Z24transposeNoBankConflictsPfPKfii --------------------------
	.section	.nv.constant0._Z24transposeNoBankConflictsPfPKfii,"a",@progbits
	.sectionflags	@""
	.align	4
.nv.constant0._Z24transposeNoBankConflictsPfPKfii:
	.zero		920


//--------------------- .nv.constant0._Z18transposeCoalescedPfPKfii --------------------------
	.section	.nv.constant0._Z18transposeCoalescedPfPKfii,"a",@progbits
	.sectionflags	@""
	.align	4
.nv.constant0._Z18transposeCoalescedPfPKfii:
	.zero		920


//--------------------- .nv.constant0._Z14transposeNaivePfPKfPKiS3_i --------------------------
	.section	.nv.constant0._Z14transposeNaivePfPKfPKiS3_i,"a",@progbits
	.sectionflags	@""
	.align	4
.nv.constant0._Z14transposeNaivePfPKfPKiS3_i:
	.zero		932


//--------------------- .nv.constant0._Z13copySharedMemPfPKfii --------------------------
	.section	.nv.constant0._Z13copySharedMemPfPKfii,"a",@progbits
	.sectionflags	@""
	.align	4
.nv.constant0._Z13copySharedMemPfPKfii:
	.zero		920


//--------------------- .nv.constant0._Z4copyPfPKfii --------------------------
	.section	.nv.constant0._Z4copyPfPKfii,"a",@progbits
	.sectionflags	@""
	.align	4
.nv.constant0._Z4copyPfPKfii:
	.zero		920


//--------------------- SYMBOLS --------------------------

	.type		.nv.reservedSmem.offset0,@object
	.size		.nv.reservedSmem.offset0,0x4
	.type		.nv.reservedSmem.cap,@object
	.size		.nv.reservedSmem.cap,0x4
	.type		__assertfail,@function
